//
// Generated by NVIDIA NVVM Compiler
//
// Compiler Build ID: CL-36424714
// Cuda compilation tools, release 13.0, V13.0.88
// Based on NVVM 20.0.0
//

.version 9.0
.target sm_100
.address_size 64

	// .globl	sobelAndSuppression
.extern .func  (.param .b32 func_retval0) vprintf
(
	.param .b64 vprintf_param_0,
	.param .b64 vprintf_param_1
)
;
// _ZZ19sobelAndSuppressionE5cache has been demoted
// _ZZ20nonMaximalSupressionE9cacheMagn has been demoted
.global .align 1 .b8 $str[28] = {77, 97, 103, 110, 105, 116, 117, 100, 101, 61, 37, 100, 32, 120, 61, 37, 102, 32, 97, 110, 103, 108, 101, 61, 37, 102, 10};

.visible .entry sobelAndSuppression(
	.param .u64 .ptr .align 1 sobelAndSuppression_param_0,
	.param .u64 .ptr .align 1 sobelAndSuppression_param_1,
	.param .u64 .ptr .align 1 sobelAndSuppression_param_2
)
{
	.local .align 8 .b8 	__local_depot0[24];
	.reg .b64 	%SP;
	.reg .b64 	%SPL;
	.reg .pred 	%p<64>;
	.reg .b32 	%r<108>;
	.reg .b32 	%f<36>;
	.reg .b64 	%rd<40>;
	.reg .b64 	%fd<5>;
	// demoted variable
	.shared .align 4 .b8 _ZZ19sobelAndSuppressionE5cache[8704];
	mov.u64 	%SPL, __local_depot0;
	cvta.local.u64 	%SP, %SPL;
	ld.param.u64 	%rd6, [sobelAndSuppression_param_0];
	ld.param.u64 	%rd4, [sobelAndSuppression_param_1];
	ld.param.u64 	%rd5, [sobelAndSuppression_param_2];
	cvta.to.global.u64 	%rd1, %rd6;
	mov.u32 	%r32, %nctaid.x;
	shl.b32 	%r1, %r32, 5;
	mov.u32 	%r33, %nctaid.y;
	shl.b32 	%r2, %r33, 5;
	mov.u32 	%r34, %ctaid.x;
	shl.b32 	%r35, %r34, 5;
	mov.u32 	%r3, %tid.x;
	add.s32 	%r4, %r35, %r3;
	mov.u32 	%r36, %ctaid.y;
	shl.b32 	%r37, %r36, 5;
	mov.u32 	%r5, %tid.y;
	add.s32 	%r6, %r37, %r5;
	mul.lo.s32 	%r7, %r6, %r1;
	add.s32 	%r8, %r7, %r4;
	mul.wide.s32 	%rd7, %r8, 4;
	add.s64 	%rd2, %rd1, %rd7;
	ld.global.u32 	%r38, [%rd2];
	shl.b32 	%r39, %r5, 8;
	mov.u32 	%r40, _ZZ19sobelAndSuppressionE5cache;
	add.s32 	%r9, %r40, %r39;
	add.s32 	%r10, %r9, 256;
	shl.b32 	%r41, %r3, 2;
	add.s32 	%r11, %r10, %r41;
	st.shared.u32 	[%r11+4], %r38;
	or.b32  	%r12, %r3, %r5;
	setp.ne.s32 	%p1, %r12, 0;
	@%p1 bra 	$L__BB0_5;
	setp.lt.s32 	%p2, %r4, 1;
	setp.gt.s32 	%p3, %r4, %r1;
	or.pred  	%p4, %p2, %p3;
	@%p4 bra 	$L__BB0_4;
	add.s32 	%r45, %r6, -1;
	setp.eq.s32 	%p5, %r6, 0;
	setp.ge.u32 	%p6, %r45, %r2;
	or.pred  	%p7, %p5, %p6;
	@%p7 bra 	$L__BB0_4;
	sub.s32 	%r47, %r7, %r1;
	cvt.s64.s32 	%rd8, %r47;
	cvt.u64.u32 	%rd9, %r4;
	add.s64 	%rd10, %rd9, %rd8;
	shl.b64 	%rd11, %rd10, 2;
	add.s64 	%rd12, %rd1, %rd11;
	ld.global.u32 	%r98, [%rd12+-4];
$L__BB0_4:
	st.shared.u32 	[%r11+-256], %r98;
$L__BB0_5:
	setp.ne.s32 	%p8, %r3, 0;
	setp.ne.s32 	%p9, %r5, 31;
	or.pred  	%p10, %p8, %p9;
	@%p10 bra 	$L__BB0_9;
	add.s32 	%r49, %r6, 1;
	setp.lt.s32 	%p11, %r4, 1;
	setp.gt.s32 	%p12, %r4, %r1;
	or.pred  	%p13, %p11, %p12;
	setp.ge.u32 	%p14, %r49, %r2;
	or.pred  	%p15, %p13, %p14;
	@%p15 bra 	$L__BB0_8;
	add.s32 	%r51, %r7, %r1;
	cvt.s64.s32 	%rd13, %r51;
	cvt.u64.u32 	%rd14, %r4;
	add.s64 	%rd15, %rd14, %rd13;
	shl.b64 	%rd16, %rd15, 2;
	add.s64 	%rd17, %rd1, %rd16;
	ld.global.u32 	%r98, [%rd17+-4];
$L__BB0_8:
	st.shared.u32 	[_ZZ19sobelAndSuppressionE5cache+8448], %r98;
$L__BB0_9:
	setp.ne.s32 	%p16, %r3, 31;
	setp.ne.s32 	%p17, %r5, 0;
	or.pred  	%p18, %p16, %p17;
	@%p18 bra 	$L__BB0_14;
	add.s32 	%r64, %r4, 1;
	setp.lt.s32 	%p34, %r4, -1;
	setp.ge.s32 	%p35, %r64, %r1;
	or.pred  	%p36, %p34, %p35;
	@%p36 bra 	$L__BB0_13;
	add.s32 	%r66, %r6, -1;
	setp.eq.s32 	%p37, %r6, 0;
	setp.ge.u32 	%p38, %r66, %r2;
	or.pred  	%p39, %p37, %p38;
	@%p39 bra 	$L__BB0_13;
	sub.s32 	%r68, %r7, %r1;
	cvt.s64.s32 	%rd25, %r68;
	cvt.s64.s32 	%rd26, %r4;
	add.s64 	%rd27, %rd25, %rd26;
	shl.b64 	%rd28, %rd27, 2;
	add.s64 	%rd29, %rd1, %rd28;
	ld.global.u32 	%r98, [%rd29+4];
$L__BB0_13:
	st.shared.u32 	[_ZZ19sobelAndSuppressionE5cache+132], %r98;
	bra.uni 	$L__BB0_19;
$L__BB0_14:
	setp.ne.s32 	%p19, %r3, 31;
	setp.ne.s32 	%p20, %r5, 31;
	or.pred  	%p21, %p19, %p20;
	@%p21 bra 	$L__BB0_18;
	add.s32 	%r52, %r4, 1;
	add.s32 	%r54, %r6, -1;
	setp.lt.s32 	%p24, %r4, -1;
	setp.ge.s32 	%p25, %r52, %r1;
	or.pred  	%p26, %p24, %p25;
	setp.ge.u32 	%p27, %r54, %r2;
	or.pred  	%p28, %p26, %p27;
	@%p28 bra 	$L__BB0_17;
	sub.s32 	%r56, %r7, %r1;
	cvt.s64.s32 	%rd18, %r56;
	cvt.s64.s32 	%rd19, %r4;
	add.s64 	%rd20, %rd18, %rd19;
	shl.b64 	%rd21, %rd20, 2;
	add.s64 	%rd22, %rd1, %rd21;
	ld.global.u32 	%r98, [%rd22+4];
$L__BB0_17:
	st.shared.u32 	[_ZZ19sobelAndSuppressionE5cache+8580], %r98;
	bra.uni 	$L__BB0_24;
$L__BB0_18:
	setp.ne.s32 	%p22, %r5, 0;
	@%p22 bra 	$L__BB0_23;
$L__BB0_19:
	setp.lt.s32 	%p40, %r4, 0;
	setp.ge.s32 	%p41, %r4, %r1;
	or.pred  	%p42, %p40, %p41;
	mov.b32 	%r104, 0;
	@%p42 bra 	$L__BB0_22;
	add.s32 	%r72, %r6, -1;
	setp.eq.s32 	%p43, %r6, 0;
	setp.ge.u32 	%p44, %r72, %r2;
	or.pred  	%p45, %p43, %p44;
	@%p45 bra 	$L__BB0_22;
	sub.s32 	%r74, %r7, %r1;
	add.s32 	%r75, %r74, %r4;
	mul.wide.s32 	%rd30, %r75, 4;
	add.s64 	%rd31, %rd1, %rd30;
	ld.global.u32 	%r104, [%rd31];
$L__BB0_22:
	add.s32 	%r78, %r40, %r41;
	st.shared.u32 	[%r78+4], %r104;
	bra.uni 	$L__BB0_27;
$L__BB0_23:
	setp.ne.s32 	%p23, %r5, 31;
	@%p23 bra 	$L__BB0_27;
$L__BB0_24:
	add.s32 	%r59, %r6, 1;
	setp.lt.s32 	%p29, %r4, 0;
	setp.ge.s32 	%p30, %r4, %r1;
	or.pred  	%p31, %p29, %p30;
	setp.ge.u32 	%p32, %r59, %r2;
	mov.b32 	%r105, 0;
	or.pred  	%p33, %p31, %p32;
	@%p33 bra 	$L__BB0_26;
	mul.wide.s32 	%rd23, %r1, 4;
	add.s64 	%rd24, %rd2, %rd23;
	ld.global.u32 	%r105, [%rd24];
$L__BB0_26:
	add.s32 	%r63, %r40, %r41;
	st.shared.u32 	[%r63+8452], %r105;
$L__BB0_27:
	setp.ne.s32 	%p46, %r3, 0;
	@%p46 bra 	$L__BB0_31;
	setp.lt.s32 	%p53, %r4, 1;
	setp.gt.s32 	%p54, %r4, %r1;
	or.pred  	%p55, %p53, %p54;
	setp.ge.u32 	%p56, %r6, %r2;
	mov.b32 	%r106, 0;
	or.pred  	%p57, %p55, %p56;
	@%p57 bra 	$L__BB0_30;
	ld.global.u32 	%r106, [%rd2+-4];
$L__BB0_30:
	st.shared.u32 	[%r10], %r106;
	bra.uni 	$L__BB0_35;
$L__BB0_31:
	setp.ne.s32 	%p47, %r3, 31;
	@%p47 bra 	$L__BB0_35;
	add.s32 	%r80, %r4, 1;
	setp.lt.s32 	%p48, %r4, -1;
	setp.ge.s32 	%p49, %r80, %r1;
	or.pred  	%p50, %p48, %p49;
	setp.ge.u32 	%p51, %r6, %r2;
	mov.b32 	%r107, 0;
	or.pred  	%p52, %p50, %p51;
	@%p52 bra 	$L__BB0_34;
	ld.global.u32 	%r107, [%rd2+4];
$L__BB0_34:
	st.shared.u32 	[%r9+388], %r107;
$L__BB0_35:
	setp.ne.s32 	%p58, %r12, 0;
	bar.sync 	0;
	ld.shared.u32 	%r86, [%r11];
	ld.shared.u32 	%r87, [%r11+8];
	sub.s32 	%r88, %r86, %r87;
	abs.s32 	%r89, %r88;
	ld.shared.u32 	%r90, [%r11+260];
	ld.shared.u32 	%r91, [%r11+-252];
	sub.s32 	%r92, %r90, %r91;
	abs.s32 	%r93, %r92;
	add.s32 	%r94, %r93, %r89;
	cvta.to.global.u64 	%rd32, %rd4;
	add.s64 	%rd3, %rd32, %rd7;
	st.global.u32 	[%rd3], %r94;
	cvt.rn.f32.s32 	%f1, %r88;
	cvt.rn.f32.s32 	%f2, %r92;
	abs.f32 	%f4, %f2;
	abs.f32 	%f5, %f1;
	setp.gt.f32 	%p59, %f5, %f4;
	selp.f32 	%f6, %f5, %f4, %p59;
	selp.f32 	%f7, %f4, %f5, %p59;
	div.rn.f32 	%f8, %f7, %f6;
	mul.f32 	%f9, %f8, %f8;
	fma.rn.f32 	%f10, %f9, 0f3B33710B, 0fBC807748;
	fma.rn.f32 	%f11, %f10, %f9, 0f3D2CDAB2;
	fma.rn.f32 	%f12, %f11, %f9, 0fBD992D10;
	fma.rn.f32 	%f13, %f12, %f9, 0f3DD9EA6C;
	fma.rn.f32 	%f14, %f13, %f9, 0fBE117CB1;
	fma.rn.f32 	%f15, %f14, %f9, 0f3E4CBCE0;
	fma.rn.f32 	%f16, %f15, %f9, 0fBEAAAA7D;
	mul.f32 	%f17, %f9, %f16;
	fma.rn.f32 	%f18, %f17, %f8, %f8;
	neg.f32 	%f19, %f18;
	fma.rn.f32 	%f20, 0f3F6EE581, 0f3FD774EB, %f19;
	selp.f32 	%f21, %f20, %f18, %p59;
	selp.f32 	%f22, 0f3F6EE581, 0f3FEEE581, %p59;
	selp.f32 	%f23, %f18, %f19, %p59;
	fma.rn.f32 	%f24, %f22, 0f3FD774EB, %f23;
	setp.lt.s32 	%p60, %r92, 0;
	selp.f32 	%f25, %f24, %f21, %p60;
	add.f32 	%f26, %f5, %f4;
	setp.eq.f32 	%p61, %f6, 0f00000000;
	selp.f32 	%f27, 0f40490FDB, 0f00000000, %p60;
	setp.eq.f32 	%p62, %f4, %f5;
	selp.f32 	%f28, 0f4016CBE4, 0f3F490FDB, %p60;
	selp.f32 	%f29, %f28, %f25, %p62;
	selp.f32 	%f30, %f27, %f29, %p61;
	abs.f32 	%f31, %f26;
	setp.nan.f32 	%p63, %f31, %f31;
	copysign.f32 	%f32, %f1, %f30;
	selp.f32 	%f33, %f26, %f32, %p63;
	mul.f32 	%f34, %f33, 0f43340000;
	cvt.f64.f32 	%fd1, %f34;
	div.rn.f64 	%fd2, %fd1, 0d400921FB53C8D4F1;
	cvt.rn.f32.f64 	%f3, %fd2;
	cvta.to.global.u64 	%rd34, %rd5;
	add.s64 	%rd35, %rd34, %rd7;
	st.global.f32 	[%rd35], %f3;
	@%p58 bra 	$L__BB0_37;
	add.u64 	%rd36, %SP, 0;
	add.u64 	%rd37, %SPL, 0;
	ld.global.u32 	%r95, [%rd3];
	div.rn.f32 	%f35, %f1, %f2;
	cvt.f64.f32 	%fd3, %f35;
	cvt.f64.f32 	%fd4, %f3;
	st.local.u32 	[%rd37], %r95;
	st.local.f64 	[%rd37+8], %fd3;
	st.local.f64 	[%rd37+16], %fd4;
	mov.u64 	%rd38, $str;
	cvta.global.u64 	%rd39, %rd38;
	{ // callseq 0, 0
	.param .b64 param0;
	st.param.b64 	[param0], %rd39;
	.param .b64 param1;
	st.param.b64 	[param1], %rd36;
	.param .b32 retval0;
	call.uni (retval0), 
	vprintf, 
	(
	param0, 
	param1
	);
	ld.param.b32 	%r96, [retval0];
	} // callseq 0
$L__BB0_37:
	ret;

}
	// .globl	nonMaximalSupression
.visible .entry nonMaximalSupression(
	.param .u64 .ptr .align 1 nonMaximalSupression_param_0,
	.param .u64 .ptr .align 1 nonMaximalSupression_param_1,
	.param .u64 .ptr .align 1 nonMaximalSupression_param_2
)
{
	.reg .pred 	%p<91>;
	.reg .b32 	%r<109>;
	.reg .b32 	%f<4>;
	.reg .b64 	%rd<36>;
	// demoted variable
	.shared .align 4 .b8 _ZZ20nonMaximalSupressionE9cacheMagn[8704];
	ld.param.u64 	%rd6, [nonMaximalSupression_param_0];
	ld.param.u64 	%rd4, [nonMaximalSupression_param_1];
	ld.param.u64 	%rd5, [nonMaximalSupression_param_2];
	cvta.to.global.u64 	%rd1, %rd6;
	mov.u32 	%r32, %nctaid.x;
	shl.b32 	%r1, %r32, 5;
	mov.u32 	%r33, %nctaid.y;
	shl.b32 	%r2, %r33, 5;
	mov.u32 	%r34, %ctaid.x;
	shl.b32 	%r35, %r34, 5;
	mov.u32 	%r3, %tid.x;
	add.s32 	%r4, %r35, %r3;
	mov.u32 	%r36, %ctaid.y;
	shl.b32 	%r37, %r36, 5;
	mov.u32 	%r5, %tid.y;
	add.s32 	%r6, %r37, %r5;
	mul.lo.s32 	%r7, %r6, %r1;
	add.s32 	%r8, %r7, %r4;
	mul.wide.s32 	%rd7, %r8, 4;
	add.s64 	%rd2, %rd1, %rd7;
	ld.global.u32 	%r38, [%rd2];
	shl.b32 	%r39, %r5, 8;
	mov.u32 	%r40, _ZZ20nonMaximalSupressionE9cacheMagn;
	add.s32 	%r9, %r40, %r39;
	add.s32 	%r10, %r9, 256;
	shl.b32 	%r41, %r3, 2;
	add.s32 	%r11, %r10, %r41;
	st.shared.u32 	[%r11+4], %r38;
	or.b32  	%r42, %r3, %r5;
	setp.ne.s32 	%p1, %r42, 0;
	@%p1 bra 	$L__BB1_5;
	setp.lt.s32 	%p2, %r4, 1;
	setp.gt.s32 	%p3, %r4, %r1;
	or.pred  	%p4, %p2, %p3;
	@%p4 bra 	$L__BB1_4;
	add.s32 	%r46, %r6, -1;
	setp.eq.s32 	%p5, %r6, 0;
	setp.ge.u32 	%p6, %r46, %r2;
	or.pred  	%p7, %p5, %p6;
	@%p7 bra 	$L__BB1_4;
	sub.s32 	%r48, %r7, %r1;
	cvt.s64.s32 	%rd8, %r48;
	cvt.u64.u32 	%rd9, %r4;
	add.s64 	%rd10, %rd9, %rd8;
	shl.b64 	%rd11, %rd10, 2;
	add.s64 	%rd12, %rd1, %rd11;
	ld.global.u32 	%r99, [%rd12+-4];
$L__BB1_4:
	st.shared.u32 	[%r11+-256], %r99;
$L__BB1_5:
	setp.ne.s32 	%p8, %r3, 0;
	setp.ne.s32 	%p9, %r5, 31;
	or.pred  	%p10, %p8, %p9;
	@%p10 bra 	$L__BB1_9;
	add.s32 	%r50, %r6, 1;
	setp.lt.s32 	%p11, %r4, 1;
	setp.gt.s32 	%p12, %r4, %r1;
	or.pred  	%p13, %p11, %p12;
	setp.ge.u32 	%p14, %r50, %r2;
	or.pred  	%p15, %p13, %p14;
	@%p15 bra 	$L__BB1_8;
	add.s32 	%r52, %r7, %r1;
	cvt.s64.s32 	%rd13, %r52;
	cvt.u64.u32 	%rd14, %r4;
	add.s64 	%rd15, %rd14, %rd13;
	shl.b64 	%rd16, %rd15, 2;
	add.s64 	%rd17, %rd1, %rd16;
	ld.global.u32 	%r99, [%rd17+-4];
$L__BB1_8:
	st.shared.u32 	[_ZZ20nonMaximalSupressionE9cacheMagn+8448], %r99;
$L__BB1_9:
	setp.ne.s32 	%p16, %r3, 31;
	setp.ne.s32 	%p17, %r5, 0;
	or.pred  	%p18, %p16, %p17;
	@%p18 bra 	$L__BB1_14;
	add.s32 	%r65, %r4, 1;
	setp.lt.s32 	%p34, %r4, -1;
	setp.ge.s32 	%p35, %r65, %r1;
	or.pred  	%p36, %p34, %p35;
	@%p36 bra 	$L__BB1_13;
	add.s32 	%r67, %r6, -1;
	setp.eq.s32 	%p37, %r6, 0;
	setp.ge.u32 	%p38, %r67, %r2;
	or.pred  	%p39, %p37, %p38;
	@%p39 bra 	$L__BB1_13;
	sub.s32 	%r69, %r7, %r1;
	cvt.s64.s32 	%rd25, %r69;
	cvt.s64.s32 	%rd26, %r4;
	add.s64 	%rd27, %rd25, %rd26;
	shl.b64 	%rd28, %rd27, 2;
	add.s64 	%rd29, %rd1, %rd28;
	ld.global.u32 	%r99, [%rd29+4];
$L__BB1_13:
	st.shared.u32 	[_ZZ20nonMaximalSupressionE9cacheMagn+132], %r99;
	bra.uni 	$L__BB1_19;
$L__BB1_14:
	setp.ne.s32 	%p19, %r3, 31;
	setp.ne.s32 	%p20, %r5, 31;
	or.pred  	%p21, %p19, %p20;
	@%p21 bra 	$L__BB1_18;
	add.s32 	%r53, %r4, 1;
	add.s32 	%r55, %r6, -1;
	setp.lt.s32 	%p24, %r4, -1;
	setp.ge.s32 	%p25, %r53, %r1;
	or.pred  	%p26, %p24, %p25;
	setp.ge.u32 	%p27, %r55, %r2;
	or.pred  	%p28, %p26, %p27;
	@%p28 bra 	$L__BB1_17;
	sub.s32 	%r57, %r7, %r1;
	cvt.s64.s32 	%rd18, %r57;
	cvt.s64.s32 	%rd19, %r4;
	add.s64 	%rd20, %rd18, %rd19;
	shl.b64 	%rd21, %rd20, 2;
	add.s64 	%rd22, %rd1, %rd21;
	ld.global.u32 	%r99, [%rd22+4];
$L__BB1_17:
	st.shared.u32 	[_ZZ20nonMaximalSupressionE9cacheMagn+8580], %r99;
	bra.uni 	$L__BB1_24;
$L__BB1_18:
	setp.ne.s32 	%p22, %r5, 0;
	@%p22 bra 	$L__BB1_23;
$L__BB1_19:
	setp.lt.s32 	%p40, %r4, 0;
	setp.ge.s32 	%p41, %r4, %r1;
	or.pred  	%p42, %p40, %p41;
	mov.b32 	%r105, 0;
	@%p42 bra 	$L__BB1_22;
	add.s32 	%r73, %r6, -1;
	setp.eq.s32 	%p43, %r6, 0;
	setp.ge.u32 	%p44, %r73, %r2;
	or.pred  	%p45, %p43, %p44;
	@%p45 bra 	$L__BB1_22;
	sub.s32 	%r75, %r7, %r1;
	add.s32 	%r76, %r75, %r4;
	mul.wide.s32 	%rd30, %r76, 4;
	add.s64 	%rd31, %rd1, %rd30;
	ld.global.u32 	%r105, [%rd31];
$L__BB1_22:
	add.s32 	%r79, %r40, %r41;
	st.shared.u32 	[%r79+4], %r105;
	bra.uni 	$L__BB1_27;
$L__BB1_23:
	setp.ne.s32 	%p23, %r5, 31;
	@%p23 bra 	$L__BB1_27;
$L__BB1_24:
	add.s32 	%r60, %r6, 1;
	setp.lt.s32 	%p29, %r4, 0;
	setp.ge.s32 	%p30, %r4, %r1;
	or.pred  	%p31, %p29, %p30;
	setp.ge.u32 	%p32, %r60, %r2;
	mov.b32 	%r106, 0;
	or.pred  	%p33, %p31, %p32;
	@%p33 bra 	$L__BB1_26;
	mul.wide.s32 	%rd23, %r1, 4;
	add.s64 	%rd24, %rd2, %rd23;
	ld.global.u32 	%r106, [%rd24];
$L__BB1_26:
	add.s32 	%r64, %r40, %r41;
	st.shared.u32 	[%r64+8452], %r106;
$L__BB1_27:
	setp.ne.s32 	%p46, %r3, 0;
	@%p46 bra 	$L__BB1_31;
	setp.lt.s32 	%p53, %r4, 1;
	setp.gt.s32 	%p54, %r4, %r1;
	or.pred  	%p55, %p53, %p54;
	setp.ge.u32 	%p56, %r6, %r2;
	mov.b32 	%r107, 0;
	or.pred  	%p57, %p55, %p56;
	@%p57 bra 	$L__BB1_30;
	ld.global.u32 	%r107, [%rd2+-4];
$L__BB1_30:
	st.shared.u32 	[%r10], %r107;
	bra.uni 	$L__BB1_35;
$L__BB1_31:
	setp.ne.s32 	%p47, %r3, 31;
	@%p47 bra 	$L__BB1_35;
	add.s32 	%r81, %r4, 1;
	setp.lt.s32 	%p48, %r4, -1;
	setp.ge.s32 	%p49, %r81, %r1;
	or.pred  	%p50, %p48, %p49;
	setp.ge.u32 	%p51, %r6, %r2;
	mov.b32 	%r108, 0;
	or.pred  	%p52, %p50, %p51;
	@%p52 bra 	$L__BB1_34;
	ld.global.u32 	%r108, [%rd2+4];
$L__BB1_34:
	st.shared.u32 	[%r9+388], %r108;
$L__BB1_35:
	bar.sync 	0;
	cvta.to.global.u64 	%rd32, %rd4;
	add.s64 	%rd34, %rd32, %rd7;
	ld.global.f32 	%f2, [%rd34];
	setp.lt.f32 	%p58, %f2, 0f00000000;
	add.f32 	%f3, %f2, 0f43B40000;
	selp.f32 	%f1, %f3, %f2, %p58;
	ld.shared.u32 	%r30, [%r11+4];
	cvta.to.global.u64 	%rd35, %rd5;
	add.s64 	%rd3, %rd35, %rd7;
	st.global.u32 	[%rd3], %r30;
	setp.ge.f32 	%p59, %f1, 0f43A8C000;
	setp.lt.f32 	%p60, %f1, 0f41B40000;
	and.pred  	%p61, %p59, %p60;
	@%p61 bra 	$L__BB1_37;
	setp.ltu.f32 	%p62, %f1, 0f431D4000;
	setp.geu.f32 	%p63, %f1, 0f434A8000;
	or.pred  	%p64, %p62, %p63;
	@%p64 bra 	$L__BB1_40;
$L__BB1_37:
	ld.shared.u32 	%r96, [%r11+260];
	setp.gt.s32 	%p89, %r96, %r30;
	@%p89 bra 	$L__BB1_39;
	ld.shared.u32 	%r97, [%r11+-252];
	setp.le.s32 	%p90, %r97, %r30;
	@%p90 bra 	$L__BB1_55;
$L__BB1_39:
	mov.b32 	%r98, 0;
	st.global.u32 	[%rd3], %r98;
	bra.uni 	$L__BB1_55;
$L__BB1_40:
	setp.ge.f32 	%p65, %f1, 0f41B40000;
	setp.lt.f32 	%p66, %f1, 0f42870000;
	and.pred  	%p67, %p65, %p66;
	@%p67 bra 	$L__BB1_42;
	setp.ltu.f32 	%p68, %f1, 0f434A8000;
	setp.geu.f32 	%p69, %f1, 0f43778000;
	or.pred  	%p70, %p68, %p69;
	@%p70 bra 	$L__BB1_45;
$L__BB1_42:
	ld.shared.u32 	%r93, [%r11+264];
	setp.gt.s32 	%p87, %r93, %r30;
	@%p87 bra 	$L__BB1_44;
	ld.shared.u32 	%r94, [%r11+-256];
	setp.le.s32 	%p88, %r94, %r30;
	@%p88 bra 	$L__BB1_55;
$L__BB1_44:
	mov.b32 	%r95, 0;
	st.global.u32 	[%rd3], %r95;
	bra.uni 	$L__BB1_55;
$L__BB1_45:
	setp.ge.f32 	%p71, %f1, 0f42870000;
	setp.lt.f32 	%p72, %f1, 0f42E10000;
	and.pred  	%p73, %p71, %p72;
	@%p73 bra 	$L__BB1_47;
	setp.ltu.f32 	%p74, %f1, 0f43778000;
	setp.geu.f32 	%p75, %f1, 0f43924000;
	or.pred  	%p76, %p74, %p75;
	@%p76 bra 	$L__BB1_50;
$L__BB1_47:
	ld.shared.u32 	%r90, [%r11+8];
	setp.gt.s32 	%p85, %r90, %r30;
	@%p85 bra 	$L__BB1_49;
	ld.shared.u32 	%r91, [%r11];
	setp.le.s32 	%p86, %r91, %r30;
	@%p86 bra 	$L__BB1_55;
$L__BB1_49:
	mov.b32 	%r92, 0;
	st.global.u32 	[%rd3], %r92;
	bra.uni 	$L__BB1_55;
$L__BB1_50:
	setp.ge.f32 	%p77, %f1, 0f42E10000;
	setp.lt.f32 	%p78, %f1, 0f431D8000;
	and.pred  	%p79, %p77, %p78;
	@%p79 bra 	$L__BB1_52;
	setp.ltu.f32 	%p80, %f1, 0f43924000;
	setp.geu.f32 	%p81, %f1, 0f43A8C000;
	and.pred  	%p82, %p80, %p81;
	@%p82 bra 	$L__BB1_55;
$L__BB1_52:
	ld.shared.u32 	%r87, [%r11+-248];
	setp.gt.s32 	%p83, %r87, %r30;
	@%p83 bra 	$L__BB1_54;
	ld.shared.u32 	%r88, [%r11+256];
	setp.le.s32 	%p84, %r88, %r30;
	@%p84 bra 	$L__BB1_55;
$L__BB1_54:
	mov.b32 	%r89, 0;
	st.global.u32 	[%rd3], %r89;
$L__BB1_55:
	ret;

}


// ===== COMPILED SASS (sm_100) =====

	.target	sm_100

	.elftype	@"ET_EXEC"


//--------------------- .note.nv.tkinfo           --------------------------
	.section	.note.nv.tkinfo,"",@"SHT_NOTE"
	.sectionflags	@"SHF_NOTE_NV_TKINFO"
	.tkinfo
        /*0018*/ 	.word	0x00000002
        /*0030*/ 	.string	""
        /*0030*/ 	.string	"ptxas"
        /*0030*/ 	.string	"Cuda compilation tools, release 13.0, V13.0.88"
        /*0030*/ 	.string	"Build cuda_13.0.r13.0/compiler.36424714_0"
        /*0030*/ 	.string	"-arch sm_100 -m 64 "



//--------------------- .note.nv.cuinfo           --------------------------
	.section	.note.nv.cuinfo,"",@"SHT_NOTE"
	.sectionflags	@"SHF_NOTE_NV_CUINFO"
        /*0018*/ 	.short	0x0002
        /*001a*/ 	.short	0x0064
        /*001c*/ 	.short	0x0082
	.zero		2


//--------------------- .nv.info                  --------------------------
	.section	.nv.info,"",@"SHT_CUDA_INFO"
	.align	4


	//----- nvinfo : EIATTR_REGCOUNT
	.align		4
        /*0000*/ 	.byte	0x04, 0x2f
        /*0002*/ 	.short	(.L_2 - .L_1)
	.align		4
.L_1:
        /*0004*/ 	.word	index@(sobelAndSuppression)
        /*0008*/ 	.word	0x0000001c


	//----- nvinfo : EIATTR_FRAME_SIZE
	.align		4
.L_2:
        /*000c*/ 	.byte	0x04, 0x11
        /*000e*/ 	.short	(.L_4 - .L_3)
	.align		4
.L_3:
        /*0010*/ 	.word	index@($__internal_1_$__cuda_sm3x_div_rn_noftz_f32_slowpath)
        /*0014*/ 	.word	0x00000018


	//----- nvinfo : EIATTR_FRAME_SIZE
	.align		4
.L_4:
        /*0018*/ 	.byte	0x04, 0x11
        /*001a*/ 	.short	(.L_6 - .L_5)
	.align		4
.L_5:
        /*001c*/ 	.word	index@($__internal_0_$__cuda_sm20_div_rn_f64_full)
        /*0020*/ 	.word	0x00000018


	//----- nvinfo : EIATTR_FRAME_SIZE
	.align		4
.L_6:
        /*0024*/ 	.byte	0x04, 0x11
        /*0026*/ 	.short	(.L_8 - .L_7)
	.align		4
.L_7:
        /*0028*/ 	.word	index@(sobelAndSuppression)
        /*002c*/ 	.word	0x00000018


	//----- nvinfo : EIATTR_REGCOUNT
	.align		4
.L_8:
        /*0030*/ 	.byte	0x04, 0x2f
        /*0032*/ 	.short	(.L_10 - .L_9)
	.align		4
.L_9:
        /*0034*/ 	.word	index@(nonMaximalSupression)
        /*0038*/ 	.word	0x00000017


	//----- nvinfo : EIATTR_FRAME_SIZE
	.align		4
.L_10:
        /*003c*/ 	.byte	0x04, 0x11
        /*003e*/ 	.short	(.L_12 - .L_11)
	.align		4
.L_11:
        /*0040*/ 	.word	index@(nonMaximalSupression)
        /*0044*/ 	.word	0x00000000


	//----- nvinfo : EIATTR_MIN_STACK_SIZE
	.align		4
.L_12:
        /*0048*/ 	.byte	0x04, 0x12
        /*004a*/ 	.short	(.L_14 - .L_13)
	.align		4
.L_13:
        /*004c*/ 	.word	index@(nonMaximalSupression)
        /*0050*/ 	.word	0x00000000


	//----- nvinfo : EIATTR_MIN_STACK_SIZE
	.align		4
.L_14:
        /*0054*/ 	.byte	0x04, 0x12
        /*0056*/ 	.short	(.L_16 - .L_15)
	.align		4
.L_15:
        /*0058*/ 	.word	index@(sobelAndSuppression)
        /*005c*/ 	.word	0x00000018
.L_16:


//--------------------- .nv.compat                --------------------------
	.section	.nv.compat,"",@"SHT_CUDA_COMPAT_INFO"
	.align	4
        /*0000*/ 	.byte	0x02, 0x09, 0x00, 0x00, 0x02, 0x02, 0x01, 0x00, 0x02, 0x05, 0x05, 0x00, 0x03, 0x07, 0x01, 0x01
        /*0010*/ 	.byte	0x02, 0x03, 0x00, 0x00, 0x02, 0x06, 0x01, 0x00, 0x04, 0x0b, 0x08, 0x00, 0x01, 0x00, 0x00, 0x00
        /*0020*/ 	.byte	0x00, 0x00, 0x00, 0x00


//--------------------- .nv.info.nonMaximalSupression --------------------------
	.section	.nv.info.nonMaximalSupression,"",@"SHT_CUDA_INFO"
	.sectionflags	@""
	.align	4


	//----- nvinfo : EIATTR_CUDA_API_VERSION
	.align		4
        /*0000*/ 	.byte	0x04, 0x37
        /*0002*/ 	.short	(.L_18 - .L_17)
.L_17:
        /*0004*/ 	.word	0x00000082


	//----- nvinfo : EIATTR_KPARAM_INFO
	.align		4
.L_18:
        /*0008*/ 	.byte	0x04, 0x17
        /*000a*/ 	.short	(.L_20 - .L_19)
.L_19:
        /*000c*/ 	.word	0x00000000
        /*0010*/ 	.short	0x0002
        /*0012*/ 	.short	0x0010
        /*0014*/ 	.byte	0x00, 0xf5, 0x21, 0x00


	//----- nvinfo : EIATTR_KPARAM_INFO
	.align		4
.L_20:
        /*0018*/ 	.byte	0x04, 0x17
        /*001a*/ 	.short	(.L_22 - .L_21)
.L_21:
        /*001c*/ 	.word	0x00000000
        /*0020*/ 	.short	0x0001
        /*0022*/ 	.short	0x0008
        /*0024*/ 	.byte	0x00, 0xf5, 0x21, 0x00


	//----- nvinfo : EIATTR_KPARAM_INFO
	.align		4
.L_22:
        /*0028*/ 	.byte	0x04, 0x17
        /*002a*/ 	.short	(.L_24 - .L_23)
.L_23:
        /*002c*/ 	.word	0x00000000
        /*0030*/ 	.short	0x0000
        /*0032*/ 	.short	0x0000
        /*0034*/ 	.byte	0x00, 0xf5, 0x21, 0x00


	//----- nvinfo : EIATTR_SPARSE_MMA_MASK
	.align		4
.L_24:
        /*0038*/ 	.byte	0x03, 0x50
        /*003a*/ 	.short	0x0000


	//----- nvinfo : EIATTR_MAXREG_COUNT
	.align		4
        /*003c*/ 	.byte	0x03, 0x1b
        /*003e*/ 	.short	0x00ff


	//----- nvinfo : EIATTR_NUM_BARRIERS
	.align		4
        /*0040*/ 	.byte	0x02, 0x4c
        /*0042*/ 	.byte	0x01
	.zero		1


	//----- nvinfo : EIATTR_MERCURY_ISA_VERSION
	.align		4
        /*0044*/ 	.byte	0x03, 0x5f
        /*0046*/ 	.short	0x0101


	//----- nvinfo : EIATTR_VRC_CTA_INIT_COUNT
	.align		4
        /*0048*/ 	.byte	0x02, 0x4a
	.zero		1
	.zero		1


	//----- nvinfo : EIATTR_EXIT_INSTR_OFFSETS
	.align		4
        /*004c*/ 	.byte	0x04, 0x1c
        /*004e*/ 	.short	(.L_26 - .L_25)


	//   ....[0]....
.L_25:
        /*0050*/ 	.word	0x00000bf0


	//   ....[1]....
        /*0054*/ 	.word	0x00000c20


	//   ....[2]....
        /*0058*/ 	.word	0x00000ce0


	//   ....[3]....
        /*005c*/ 	.word	0x00000d10


	//   ....[4]....
        /*0060*/ 	.word	0x00000dd0


	//   ....[5]....
        /*0064*/ 	.word	0x00000e00


	//   ....[6]....
        /*0068*/ 	.word	0x00000e70


	//   ....[7]....
        /*006c*/ 	.word	0x00000ef0


	//   ....[8]....
        /*0070*/ 	.word	0x00000f20


	//----- nvinfo : EIATTR_CRS_STACK_SIZE
	.align		4
.L_26:
        /*0074*/ 	.byte	0x04, 0x1e
        /*0076*/ 	.short	(.L_28 - .L_27)
.L_27:
        /*0078*/ 	.word	0x00000000


	//----- nvinfo : EIATTR_CBANK_PARAM_SIZE
	.align		4
.L_28:
        /*007c*/ 	.byte	0x03, 0x19
        /*007e*/ 	.short	0x0018


	//----- nvinfo : EIATTR_PARAM_CBANK
	.align		4
        /*0080*/ 	.byte	0x04, 0x0a
        /*0082*/ 	.short	(.L_30 - .L_29)
	.align		4
.L_29:
        /*0084*/ 	.word	index@(.nv.constant0.nonMaximalSupression)
        /*0088*/ 	.short	0x0380
        /*008a*/ 	.short	0x0018


	//----- nvinfo : EIATTR_SW_WAR
	.align		4
.L_30:
        /*008c*/ 	.byte	0x04, 0x36
        /*008e*/ 	.short	(.L_32 - .L_31)
.L_31:
        /*0090*/ 	.word	0x00000008
.L_32:


//--------------------- .nv.info.sobelAndSuppression --------------------------
	.section	.nv.info.sobelAndSuppression,"",@"SHT_CUDA_INFO"
	.sectionflags	@""
	.align	4


	//----- nvinfo : EIATTR_CUDA_API_VERSION
	.align		4
        /*0000*/ 	.byte	0x04, 0x37
        /*0002*/ 	.short	(.L_34 - .L_33)
.L_33:
        /*0004*/ 	.word	0x00000082


	//----- nvinfo : EIATTR_KPARAM_INFO
	.align		4
.L_34:
        /*0008*/ 	.byte	0x04, 0x17
        /*000a*/ 	.short	(.L_36 - .L_35)
.L_35:
        /*000c*/ 	.word	0x00000000
        /*0010*/ 	.short	0x0002
        /*0012*/ 	.short	0x0010
        /*0014*/ 	.byte	0x00, 0xf5, 0x21, 0x00


	//----- nvinfo : EIATTR_KPARAM_INFO
	.align		4
.L_36:
        /*0018*/ 	.byte	0x04, 0x17
        /*001a*/ 	.short	(.L_38 - .L_37)
.L_37:
        /*001c*/ 	.word	0x00000000
        /*0020*/ 	.short	0x0001
        /*0022*/ 	.short	0x0008
        /*0024*/ 	.byte	0x00, 0xf5, 0x21, 0x00


	//----- nvinfo : EIATTR_KPARAM_INFO
	.align		4
.L_38:
        /*0028*/ 	.byte	0x04, 0x17
        /*002a*/ 	.short	(.L_40 - .L_39)
.L_39:
        /*002c*/ 	.word	0x00000000
        /*0030*/ 	.short	0x0000
        /*0032*/ 	.short	0x0000
        /*0034*/ 	.byte	0x00, 0xf5, 0x21, 0x00


	//----- nvinfo : EIATTR_SPARSE_MMA_MASK
	.align		4
.L_40:
        /*0038*/ 	.byte	0x03, 0x50
        /*003a*/ 	.short	0x0000


	//----- nvinfo : EIATTR_MAXREG_COUNT
	.align		4
        /*003c*/ 	.byte	0x03, 0x1b
        /*003e*/ 	.short	0x00ff


	//----- nvinfo : EIATTR_NUM_BARRIERS
	.align		4
        /*0040*/ 	.byte	0x02, 0x4c
        /*0042*/ 	.byte	0x01
	.zero		1


	//----- nvinfo : EIATTR_EXTERNS
	.align		4
        /*0044*/ 	.byte	0x04, 0x0f
        /*0046*/ 	.short	(.L_42 - .L_41)


	//   ....[0]....
	.align		4
.L_41:
        /*0048*/ 	.word	index@(vprintf)


	//----- nvinfo : EIATTR_MERCURY_ISA_VERSION
	.align		4
.L_42:
        /*004c*/ 	.byte	0x03, 0x5f
        /*004e*/ 	.short	0x0101


	//----- nvinfo : EIATTR_VRC_CTA_INIT_COUNT
	.align		4
        /*0050*/ 	.byte	0x02, 0x4a
	.zero		1
	.zero		1


	//----- nvinfo : EIATTR_SYSCALL_OFFSETS
	.align		4
        /*0054*/ 	.byte	0x04, 0x46
        /*0056*/ 	.short	(.L_44 - .L_43)


	//   ....[0]....
.L_43:
        /*0058*/ 	.word	0x00001200


	//----- nvinfo : EIATTR_EXIT_INSTR_OFFSETS
	.align		4
.L_44:
        /*005c*/ 	.byte	0x04, 0x1c
        /*005e*/ 	.short	(.L_46 - .L_45)


	//   ....[0]....
.L_45:
        /*0060*/ 	.word	0x00001050


	//   ....[1]....
        /*0064*/ 	.word	0x00001210


	//----- nvinfo : EIATTR_CRS_STACK_SIZE
	.align		4
.L_46:
        /*0068*/ 	.byte	0x04, 0x1e
        /*006a*/ 	.short	(.L_48 - .L_47)
.L_47:
        /*006c*/ 	.word	0x00000000


	//----- nvinfo : EIATTR_CBANK_PARAM_SIZE
	.align		4
.L_48:
        /*0070*/ 	.byte	0x03, 0x19
        /*0072*/ 	.short	0x0018


	//----- nvinfo : EIATTR_PARAM_CBANK
	.align		4
        /*0074*/ 	.byte	0x04, 0x0a
        /*0076*/ 	.short	(.L_50 - .L_49)
	.align		4
.L_49:
        /*0078*/ 	.word	index@(.nv.constant0.sobelAndSuppression)
        /*007c*/ 	.short	0x0380
        /*007e*/ 	.short	0x0018


	//----- nvinfo : EIATTR_SW_WAR
	.align		4
.L_50:
        /*0080*/ 	.byte	0x04, 0x36
        /*0082*/ 	.short	(.L_52 - .L_51)
.L_51:
        /*0084*/ 	.word	0x00000008
.L_52:


//--------------------- .nv.callgraph             --------------------------
	.section	.nv.callgraph,"",@"SHT_CUDA_CALLGRAPH"
	.align	4
	.sectionentsize	8
	.align		4
        /*0000*/ 	.word	0x00000000
	.align		4
        /*0004*/ 	.word	0xffffffff
	.align		4
        /*0008*/ 	.word	index@(sobelAndSuppression)
	.align		4
        /*000c*/ 	.word	index@(vprintf)
	.align		4
        /*0010*/ 	.word	0x00000000
	.align		4
        /*0014*/ 	.word	0xfffffffe
	.align		4
        /*0018*/ 	.word	0x00000000
	.align		4
        /*001c*/ 	.word	0xfffffffd
	.align		4
        /*0020*/ 	.word	0x00000000
	.align		4
        /*0024*/ 	.word	0xfffffffc


//--------------------- .nv.constant4             --------------------------
	.section	.nv.constant4,"a",@progbits
	.align	8
	.align		8
.nv.constant4:
        /*0000*/ 	.dword	$str
	.align		8
        /*0008*/ 	.dword	vprintf


//--------------------- .text.nonMaximalSupression --------------------------
	.section	.text.nonMaximalSupression,"ax",@progbits
	.align	128
        .global         nonMaximalSupression
        .type           nonMaximalSupression,@function
        .size           nonMaximalSupression,(.L_x_101 - nonMaximalSupression)
        .other          nonMaximalSupression,@"STO_CUDA_ENTRY STV_DEFAULT"
nonMaximalSupression:
.text.nonMaximalSupression:
[----:B------:R-:W-:Y:S01]  /*0000*/  LDC R1, c[0x0][0x37c] ;  /* 0x0000df00ff017b82 */ /* 0x000fe20000000800 */
[----:B------:R-:W0:Y:S07]  /*0010*/  S2R R16, SR_TID.Y ;  /* 0x0000000000107919 */ /* 0x000e2e0000002200 */
[----:B------:R-:W1:Y:S01]  /*0020*/  LDC R9, c[0x0][0x370] ;  /* 0x0000dc00ff097b82 */ /* 0x000e620000000800 */
[----:B------:R-:W2:Y:S01]  /*0030*/  LDCU.64 UR6, c[0x0][0x358] ;  /* 0x00006b00ff0677ac */ /* 0x000ea20008000a00 */
[----:B------:R-:W0:Y:S01]  /*0040*/  S2R R3, SR_CTAID.Y ;  /* 0x0000000000037919 */ /* 0x000e220000002600 */
[----:B------:R-:W3:Y:S05]  /*0050*/  S2R R10, SR_CTAID.X ;  /* 0x00000000000a7919 */ /* 0x000eea0000002500 */
[----:B------:R-:W4:Y:S01]  /*0060*/  LDC.64 R6, c[0x0][0x380] ;  /* 0x0000e000ff067b82 */ /* 0x000f220000000a00 */
[----:B------:R-:W3:Y:S01]  /*0070*/  S2R R5, SR_TID.X ;  /* 0x0000000000057919 */ /* 0x000ee20000002100 */
[----:B-1----:R-:W-:-:S02]  /*0080*/  IMAD.SHL.U32 R9, R9, 0x20, RZ ;  /* 0x0000002009097824 */ /* 0x002fc400078e00ff */
[----:B0-----:R-:W-:-:S04]  /*0090*/  IMAD R8, R3, 0x20, R16 ;  /* 0x0000002003087824 */ /* 0x001fc800078e0210 */
[----:B------:R-:W-:Y:S02]  /*00a0*/  IMAD R14, R9, R8, RZ ;  /* 0x00000008090e7224 */ /* 0x000fe400078e02ff */
[----:B---3--:R-:W-:-:S04]  /*00b0*/  IMAD R10, R10, 0x20, R5 ;  /* 0x000000200a0a7824 */ /* 0x008fc800078e0205 */
[----:B------:R-:W-:-:S04]  /*00c0*/  IMAD.IADD R4, R10, 0x1, R14 ;  /* 0x000000010a047824 */ /* 0x000fc800078e020e */
[----:B----4-:R-:W-:-:S05]  /*00d0*/  IMAD.WIDE R2, R4, 0x4, R6 ;  /* 0x0000000404027825 */ /* 0x010fca00078e0206 */
[----:B--2---:R-:W2:Y:S01]  /*00e0*/  LDG.E R11, desc[UR6][R2.64] ;  /* 0x00000006020b7981 */ /* 0x004ea2000c1e1900 */
[----:B------:R-:W0:Y:S01]  /*00f0*/  S2UR UR5, SR_CgaCtaId ;  /* 0x00000000000579c3 */ /* 0x000e220000008800 */
[----:B------:R-:W-:Y:S01]  /*0100*/  UMOV UR4, 0x400 ;  /* 0x0000040000047882 */ /* 0x000fe20000000000 */
[----:B------:R-:W-:Y:S01]  /*0110*/  LOP3.LUT P0, RZ, R5, R16, RZ, 0xfc, !PT ;  /* 0x0000001005ff7212 */ /* 0x000fe2000780fcff */
[----:B------:R-:W-:Y:S01]  /*0120*/  BSSY.RECONVERGENT B0, `(.L_x_0) ;  /* 0x0000019000007945 */ /* 0x000fe20003800200 */
[----:B0-----:R-:W-:Y:S01]  /*0130*/  ULEA UR5, UR5, UR4, 0x18 ;  /* 0x0000000405057291 */ /* 0x001fe2000f8ec0ff */
[----:B------:R-:W0:Y:S05]  /*0140*/  LDCU UR4, c[0x0][0x374] ;  /* 0x00006e80ff0477ac */ /* 0x000e2a0008000800 */
[----:B------:R-:W-:-:S05]  /*0150*/  LEA R12, R16, UR5, 0x8 ;  /* 0x00000005100c7c11 */ /* 0x000fca000f8e40ff */
[----:B------:R-:W-:Y:S01]  /*0160*/  IMAD R0, R5, 0x4, R12 ;  /* 0x0000000405007824 */ /* 0x000fe200078e020c */
[----:B0-----:R-:W-:-:S04]  /*0170*/  USHF.L.U32 UR4, UR4, 0x5, URZ ;  /* 0x0000000504047899 */ /* 0x001fc800080006ff */
[----:B--2---:R0:W-:Y:S01]  /*0180*/  STS [R0+0x104], R11 ;  /* 0x0001040b00007388 */ /* 0x0041e20000000800 */
[----:B------:R-:W-:Y:S07]  /*0190*/  @P0 BRA `(.L_x_1) ;  /* 0x0000000000440947 */ /* 0x000fee0003800000 */
[----:B0-----:R-:W-:Y:S01]  /*01a0*/  VIADD R11, R8, 0xffffffff ;  /* 0xffffffff080b7836 */ /* 0x001fe20000000000 */
[C---:B------:R-:W-:Y:S01]  /*01b0*/  ISETP.GT.AND P0, PT, R10.reuse, R9, PT ;  /* 0x000000090a00720c */ /* 0x040fe20003f04270 */
[----:B------:R-:W-:Y:S03]  /*01c0*/  BSSY.RECONVERGENT B1, `(.L_x_2) ;  /* 0x000000d000017945 */ /* 0x000fe60003800200 */
[----:B------:R-:W-:Y:S02]  /*01d0*/  ISETP.GE.U32.AND P1, PT, R11, UR4, PT ;  /* 0x000000040b007c0c */ /* 0x000fe4000bf26070 */
[----:B------:R-:W-:Y:S02]  /*01e0*/  ISETP.LT.OR P0, PT, R10, 0x1, P0 ;  /* 0x000000010a00780c */ /* 0x000fe40000701670 */
[----:B------:R-:W-:-:S04]  /*01f0*/  ISETP.EQ.OR P1, PT, R8, RZ, P1 ;  /* 0x000000ff0800720c */ /* 0x000fc80000f22670 */
[----:B------:R-:W-:-:S13]  /*0200*/  PLOP3.LUT P0, PT, P0, P1, PT, 0xf8, 0x8f ;  /* 0x00000000008f781c */ /* 0x000fda0000703f70 */
[----:B------:R-:W-:Y:S05]  /*0210*/  @P0 BRA `(.L_x_3) ;  /* 0x00000000001c0947 */ /* 0x000fea0003800000 */
[----:B------:R-:W0:Y:S01]  /*0220*/  LDCU.64 UR8, c[0x0][0x380] ;  /* 0x00007000ff0877ac */ /* 0x000e220008000a00 */
[----:B------:R-:W-:-:S05]  /*0230*/  IMAD.IADD R11, R14, 0x1, -R9 ;  /* 0x000000010e0b7824 */ /* 0x000fca00078e0a09 */
[----:B------:R-:W-:-:S04]  /*0240*/  IADD3 R13, P0, PT, R10, R11, RZ ;  /* 0x0000000b0a0d7210 */ /* 0x000fc80007f1e0ff */
[----:B------:R-:W-:Y:S02]  /*0250*/  LEA.HI.X.SX32 R20, R11, RZ, 0x1, P0 ;  /* 0x000000ff0b147211 */ /* 0x000fe400000f0eff */
[----:B0-----:R-:W-:-:S04]  /*0260*/  LEA R18, P0, R13, UR8, 0x2 ;  /* 0x000000080d127c11 */ /* 0x001fc8000f8010ff */
[----:B------:R-:W-:-:S06]  /*0270*/  LEA.HI.X R19, R13, UR9, R20, 0x2, P0 ;  /* 0x000000090d137c11 */ /* 0x000fcc00080f1414 */
[----:B------:R0:W5:Y:S03]  /*0280*/  LDG.E R19, desc[UR6][R18.64+-0x4] ;  /* 0xfffffc0612137981 */ /* 0x000166000c1e1900 */
.L_x_3:
[----:B------:R-:W-:Y:S05]  /*0290*/  BSYNC.RECONVERGENT B1 ;  /* 0x0000000000017941 */ /* 0x000fea0003800200 */
.L_x_2:
[----:B-----5:R1:W-:Y:S02]  /*02a0*/  STS [R0], R19 ;  /* 0x0000001300007388 */ /* 0x0203e40000000800 */
.L_x_1:
[----:B------:R-:W-:Y:S05]  /*02b0*/  BSYNC.RECONVERGENT B0 ;  /* 0x0000000000007941 */ /* 0x000fea0003800200 */
.L_x_0:
[----:B------:R-:W-:Y:S01]  /*02c0*/  ISETP.NE.AND P1, PT, R16, 0x1f, PT ;  /* 0x0000001f1000780c */ /* 0x000fe20003f25270 */
[----:B------:R-:W-:Y:S03]  /*02d0*/  BSSY.RECONVERGENT B0, `(.L_x_4) ;  /* 0x0000012000007945 */ /* 0x000fe60003800200 */
[----:B------:R-:W-:-:S13]  /*02e0*/  ISETP.NE.OR P0, PT, R5, RZ, P1 ;  /* 0x000000ff0500720c */ /* 0x000fda0000f05670 */
[----:B------:R-:W-:Y:S05]  /*02f0*/  @P0 BRA `(.L_x_5) ;  /* 0x00000000003c0947 */ /* 0x000fea0003800000 */
[----:B------:R-:W-:Y:S01]  /*0300*/  ISETP.GT.AND P0, PT, R10, R9, PT ;  /* 0x000000090a00720c */ /* 0x000fe20003f04270 */
[----:B0-----:R-:W-:Y:S01]  /*0310*/  VIADD R11, R8, 0x1 ;  /* 0x00000001080b7836 */ /* 0x001fe20000000000 */
[----:B------:R-:W-:Y:S02]  /*0320*/  BSSY.RECONVERGENT B1, `(.L_x_6) ;  /* 0x000000b000017945 */ /* 0x000fe40003800200 */
[----:B------:R-:W-:-:S04]  /*0330*/  ISETP.LT.OR P0, PT, R10, 0x1, P0 ;  /* 0x000000010a00780c */ /* 0x000fc80000701670 */
[----:B------:R-:W-:-:S13]  /*0340*/  ISETP.GE.U32.OR P0, PT, R11, UR4, P0 ;  /* 0x000000040b007c0c */ /* 0x000fda0008706470 */
[----:B------:R-:W-:Y:S05]  /*0350*/  @P0 BRA `(.L_x_7) ;  /* 0x00000000001c0947 */ /* 0x000fea0003800000 */
[----:B------:R-:W0:Y:S01]  /*0360*/  LDCU.64 UR8, c[0x0][0x380] ;  /* 0x00007000ff0877ac */ /* 0x000e220008000a00 */
[----:B------:R-:W-:-:S05]  /*0370*/  IMAD.IADD R11, R9, 0x1, R14 ;  /* 0x00000001090b7824 */ /* 0x000fca00078e020e */
[----:B------:R-:W-:-:S04]  /*0380*/  IADD3 R13, P0, PT, R10, R11, RZ ;  /* 0x0000000b0a0d7210 */ /* 0x000fc80007f1e0ff */
[----:B------:R-:W-:Y:S02]  /*0390*/  LEA.HI.X.SX32 R20, R11, RZ, 0x1, P0 ;  /* 0x000000ff0b147211 */ /* 0x000fe400000f0eff */
[----:B0-----:R-:W-:-:S04]  /*03a0*/  LEA R18, P0, R13, UR8, 0x2 ;  /* 0x000000080d127c11 */ /* 0x001fc8000f8010ff */
[----:B-1----:R-:W-:-:S06]  /*03b0*/  LEA.HI.X R19, R13, UR9, R20, 0x2, P0 ;  /* 0x000000090d137c11 */ /* 0x002fcc00080f1414 */
[----:B------:R0:W5:Y:S03]  /*03c0*/  LDG.E R19, desc[UR6][R18.64+-0x4] ;  /* 0xfffffc0612137981 */ /* 0x000166000c1e1900 */
.L_x_7:
[----:B------:R-:W-:Y:S05]  /*03d0*/  BSYNC.RECONVERGENT B1 ;  /* 0x0000000000017941 */ /* 0x000fea0003800200 */
.L_x_6:
[----:B-----5:R2:W-:Y:S02]  /*03e0*/  STS [UR5+0x2100], R19 ;  /* 0x00210013ff007988 */ /* 0x0205e40008000805 */
.L_x_5:
[----:B------:R-:W-:Y:S05]  /*03f0*/  BSYNC.RECONVERGENT B0 ;  /* 0x0000000000007941 */ /* 0x000fea0003800200 */
.L_x_4:
[----:B------:R-:W-:Y:S01]  /*0400*/  ISETP.NE.AND P0, PT, R16, RZ, PT ;  /* 0x000000ff1000720c */ /* 0x000fe20003f05270 */
[----:B------:R-:W-:Y:S04]  /*0410*/  BSSY.RECONVERGENT B1, `(.L_x_8) ;  /* 0x000004d000017945 */ /* 0x000fe80003800200 */
[----:B------:R-:W-:Y:S01]  /*0420*/  BSSY.RELIABLE B0, `(.L_x_9) ;  /* 0x000002e000007945 */ /* 0x000fe20003800100 */
[----:B------:R-:W-:-:S13]  /*0430*/  ISETP.NE.OR P2, PT, R5, 0x1f, P0 ;  /* 0x0000001f0500780c */ /* 0x000fda0000745670 */
[----:B------:R-:W-:Y:S05]  /*0440*/  @P2 BRA `(.L_x_10) ;  /* 0x0000000000502947 */ /* 0x000fea0003800000 */
[----:B------:R-:W-:Y:S01]  /*0450*/  VIADD R16, R10, 0x1 ;  /* 0x000000010a107836 */ /* 0x000fe20000000000 */
[----:B------:R-:W-:Y:S01]  /*0460*/  BSSY.RECONVERGENT B2, `(.L_x_11) ;  /* 0x0000010000027945 */ /* 0x000fe20003800200 */
[----:B0-----:R-:W-:-:S03]  /*0470*/  VIADD R11, R8, 0xffffffff ;  /* 0xffffffff080b7836 */ /* 0x001fc60000000000 */
[----:B------:R-:W-:Y:S02]  /*0480*/  ISETP.GE.AND P0, PT, R16, R9, PT ;  /* 0x000000091000720c */ /* 0x000fe40003f06270 */
[----:B------:R-:W-:Y:S02]  /*0490*/  ISETP.GE.U32.AND P1, PT, R11, UR4, PT ;  /* 0x000000040b007c0c */ /* 0x000fe4000bf26070 */
[----:B------:R-:W-:Y:S02]  /*04a0*/  ISETP.LT.OR P0, PT, R10, -0x1, P0 ;  /* 0xffffffff0a00780c */ /* 0x000fe40000701670 */
[----:B------:R-:W-:-:S04]  /*04b0*/  ISETP.EQ.OR P1, PT, R8, RZ, P1 ;  /* 0x000000ff0800720c */ /* 0x000fc80000f22670 */
[----:B------:R-:W-:-:S13]  /*04c0*/  PLOP3.LUT P0, PT, P0, P1, PT, 0xf8, 0x8f ;  /* 0x00000000008f781c */ /* 0x000fda0000703f70 */
[----:B------:R-:W-:Y:S05]  /*04d0*/  @P0 BRA `(.L_x_12) ;  /* 0x0000000000200947 */ /* 0x000fea0003800000 */
[----:B------:R-:W0:Y:S01]  /*04e0*/  LDCU.64 UR8, c[0x0][0x380] ;  /* 0x00007000ff0877ac */ /* 0x000e220008000a00 */
[----:B------:R-:W-:Y:S01]  /*04f0*/  IMAD.IADD R13, R14, 0x1, -R9 ;  /* 0x000000010e0d7824 */ /* 0x000fe200078e0a09 */
[----:B------:R-:W-:-:S04]  /*0500*/  SHF.R.S32.HI R11, RZ, 0x1f, R10 ;  /* 0x0000001fff0b7819 */ /* 0x000fc8000001140a */
[----:B------:R-:W-:-:S04]  /*0510*/  IADD3 R18, P0, PT, R10, R13, RZ ;  /* 0x0000000d0a127210 */ /* 0x000fc80007f1e0ff */
[----:B------:R-:W-:Y:S02]  /*0520*/  LEA.HI.X.SX32 R11, R13, R11, 0x1, P0 ;  /* 0x0000000b0d0b7211 */ /* 0x000fe400000f0eff */
[----:B0-----:R-:W-:-:S04]  /*0530*/  LEA R16, P0, R18, UR8, 0x2 ;  /* 0x0000000812107c11 */ /* 0x001fc8000f8010ff */
[----:B------:R-:W-:-:S05]  /*0540*/  LEA.HI.X R17, R18, UR9, R11, 0x2, P0 ;  /* 0x0000000912117c11 */ /* 0x000fca00080f140b */
[----:B-12---:R0:W5:Y:S04]  /*0550*/  LDG.E R19, desc[UR6][R16.64+0x4] ;  /* 0x0000040610137981 */ /* 0x006168000c1e1900 */
.L_x_12:
[----:B------:R-:W-:Y:S05]  /*0560*/  BSYNC.RECONVERGENT B2 ;  /* 0x0000000000027941 */ /* 0x000fea0003800200 */
.L_x_11:
[----:B-----5:R3:W-:Y:S01]  /*0570*/  STS [UR5+0x84], R19 ;  /* 0x00008413ff007988 */ /* 0x0207e20008000805 */
[----:B------:R-:W-:Y:S05]  /*0580*/  BRA `(.L_x_13) ;  /* 0x00000000005c7947 */ /* 0x000fea0003800000 */
.L_x_10:
[----:B------:R-:W-:-:S13]  /*0590*/  ISETP.NE.OR P2, PT, R5, 0x1f, P1 ;  /* 0x0000001f0500780c */ /* 0x000fda0000f45670 */
[----:B------:R-:W-:Y:S05]  /*05a0*/  @!P2 BREAK.RELIABLE B0 ;  /* 0x000000000000a942 */ /* 0x000fea0003800100 */
[----:B------:R-:W-:Y:S05]  /*05b0*/  @P2 BRA `(.L_x_14) ;  /* 0x0000000000482947 */ /* 0x000fea0003800000 */
[----:B------:R-:W-:Y:S01]  /*05c0*/  VIADD R6, R10, 0x1 ;  /* 0x000000010a067836 */ /* 0x000fe20000000000 */
[----:B------:R-:W-:Y:S04]  /*05d0*/  BSSY.RECONVERGENT B2, `(.L_x_15) ;  /* 0x000000e000027945 */ /* 0x000fe80003800200 */
[----:B------:R-:W-:Y:S01]  /*05e0*/  ISETP.GE.AND P0, PT, R6, R9, PT ;  /* 0x000000090600720c */ /* 0x000fe20003f06270 */
[----:B------:R-:W-:-:S03]  /*05f0*/  VIADD R6, R8, 0xffffffff ;  /* 0xffffffff08067836 */ /* 0x000fc60000000000 */
[----:B------:R-:W-:-:S04]  /*0600*/  ISETP.LT.OR P0, PT, R10, -0x1, P0 ;  /* 0xffffffff0a00780c */ /* 0x000fc80000701670 */
[----:B------:R-:W-:-:S13]  /*0610*/  ISETP.GE.U32.OR P0, PT, R6, UR4, P0 ;  /* 0x0000000406007c0c */ /* 0x000fda0008706470 */
[----:B------:R-:W-:Y:S05]  /*0620*/  @P0 BRA `(.L_x_16) ;  /* 0x0000000000200947 */ /* 0x000fea0003800000 */
[----:B------:R-:W3:Y:S01]  /*0630*/  LDCU.64 UR8, c[0x0][0x380] ;  /* 0x00007000ff0877ac */ /* 0x000ee20008000a00 */
[----:B------:R-:W-:Y:S01]  /*0640*/  IMAD.IADD R7, R14, 0x1, -R9 ;  /* 0x000000010e077824 */ /* 0x000fe200078e0a09 */
[----:B------:R-:W-:-:S04]  /*0650*/  SHF.R.S32.HI R6, RZ, 0x1f, R10 ;  /* 0x0000001fff067819 */ /* 0x000fc8000001140a */
[----:B0-----:R-:W-:-:S04]  /*0660*/  IADD3 R11, P0, PT, R10, R7, RZ ;  /* 0x000000070a0b7210 */ /* 0x001fc80007f1e0ff */
[----:B------:R-:W-:Y:S02]  /*0670*/  LEA.HI.X.SX32 R14, R7, R6, 0x1, P0 ;  /* 0x00000006070e7211 */ /* 0x000fe400000f0eff */
[----:B---3--:R-:W-:-:S04]  /*0680*/  LEA R6, P0, R11, UR8, 0x2 ;  /* 0x000000080b067c11 */ /* 0x008fc8000f8010ff */
[----:B------:R-:W-:-:S05]  /*0690*/  LEA.HI.X R7, R11, UR9, R14, 0x2, P0 ;  /* 0x000000090b077c11 */ /* 0x000fca00080f140e */
[----:B-12---:R3:W5:Y:S04]  /*06a0*/  LDG.E R19, desc[UR6][R6.64+0x4] ;  /* 0x0000040606137981 */ /* 0x006768000c1e1900 */
.L_x_16:
[----:B------:R-:W-:Y:S05]  /*06b0*/  BSYNC.RECONVERGENT B2 ;  /* 0x0000000000027941 */ /* 0x000fea0003800200 */
.L_x_15:
[----:B-----5:R4:W-:Y:S01]  /*06c0*/  STS [UR5+0x2184], R19 ;  /* 0x00218413ff007988 */ /* 0x0209e20008000805 */
[----:B------:R-:W-:Y:S05]  /*06d0*/  BRA `(.L_x_17) ;  /* 0x0000000000507947 */ /* 0x000fea0003800000 */
.L_x_14:
[----:B------:R-:W-:Y:S05]  /*06e0*/  @P0 BREAK.RELIABLE B0 ;  /* 0x0000000000000942 */ /* 0x000fea0003800100 */
[----:B------:R-:W-:Y:S05]  /*06f0*/  @P0 BRA `(.L_x_18) ;  /* 0x0000000000440947 */ /* 0x000fea0003800000 */
.L_x_13:
[----:B------:R-:W-:Y:S05]  /*0700*/  BSYNC.RELIABLE B0 ;  /* 0x0000000000007941 */ /* 0x000fea0003800100 */
.L_x_9:
[----:B0-----:R-:W-:Y:S01]  /*0710*/  VIADD R11, R8, 0xffffffff ;  /* 0xffffffff080b7836 */ /* 0x001fe20000000000 */
[C---:B------:R-:W-:Y:S01]  /*0720*/  ISETP.GE.AND P0, PT, R10.reuse, R9, PT ;  /* 0x000000090a00720c */ /* 0x040fe20003f06270 */
[----:B------:R-:W-:Y:S01]  /*0730*/  BSSY.RECONVERGENT B2, `(.L_x_19) ;  /* 0x000000b000027945 */ /* 0x000fe20003800200 */
[----:B------:R-:W-:Y:S02]  /*0740*/  LEA R16, R5, UR5, 0x2 ;  /* 0x0000000505107c11 */ /* 0x000fe4000f8e10ff */
[----:B------:R-:W-:Y:S01]  /*0750*/  ISETP.GE.U32.AND P1, PT, R11, UR4, PT ;  /* 0x000000040b007c0c */ /* 0x000fe2000bf26070 */
[----:B------:R-:W-:Y:S01]  /*0760*/  IMAD.MOV.U32 R11, RZ, RZ, RZ ;  /* 0x000000ffff0b7224 */ /* 0x000fe200078e00ff */
[----:B------:R-:W-:Y:S02]  /*0770*/  ISETP.LT.OR P0, PT, R10, RZ, P0 ;  /* 0x000000ff0a00720c */ /* 0x000fe40000701670 */
[----:B------:R-:W-:-:S04]  /*0780*/  ISETP.EQ.OR P1, PT, R8, RZ, P1 ;  /* 0x000000ff0800720c */ /* 0x000fc80000f22670 */
[----:B------:R-:W-:-:S13]  /*0790*/  PLOP3.LUT P0, PT, P0, P1, PT, 0xf8, 0x8f ;  /* 0x00000000008f781c */ /* 0x000fda0000703f70 */
[----:B------:R-:W-:Y:S05]  /*07a0*/  @P0 BRA `(.L_x_20) ;  /* 0x00000000000c0947 */ /* 0x000fea0003800000 */
[----:B------:R-:W-:-:S05]  /*07b0*/  IADD3 R11, PT, PT, R10, R14, -R9 ;  /* 0x0000000e0a0b7210 */ /* 0x000fca0007ffe809 */
[----:B------:R-:W-:-:S05]  /*07c0*/  IMAD.WIDE R6, R11, 0x4, R6 ;  /* 0x000000040b067825 */ /* 0x000fca00078e0206 */
[----:B------:R0:W5:Y:S02]  /*07d0*/  LDG.E R11, desc[UR6][R6.64] ;  /* 0x00000006060b7981 */ /* 0x000164000c1e1900 */
.L_x_20:
[----:B------:R-:W-:Y:S05]  /*07e0*/  BSYNC.RECONVERGENT B2 ;  /* 0x0000000000027941 */ /* 0x000fea0003800200 */
.L_x_19:
[----:B-----5:R4:W-:Y:S01]  /*07f0*/  STS [R16+0x4], R11 ;  /* 0x0000040b10007388 */ /* 0x0209e20000000800 */
[----:B------:R-:W-:Y:S05]  /*0800*/  BRA `(.L_x_21) ;  /* 0x0000000000347947 */ /* 0x000fea0003800000 */
.L_x_18:
[----:B------:R-:W-:Y:S05]  /*0810*/  @P1 BRA `(.L_x_21) ;  /* 0x0000000000301947 */ /* 0x000fea0003800000 */
.L_x_17:
[----:B------:R-:W-:Y:S01]  /*0820*/  ISETP.GE.AND P0, PT, R10, R9, PT ;  /* 0x000000090a00720c */ /* 0x000fe20003f06270 */
[----:B---3--:R-:W-:Y:S01]  /*0830*/  VIADD R6, R8, 0x1 ;  /* 0x0000000108067836 */ /* 0x008fe20000000000 */
[----:B------:R-:W-:Y:S01]  /*0840*/  BSSY.RECONVERGENT B2, `(.L_x_22) ;  /* 0x0000008000027945 */ /* 0x000fe20003800200 */
[----:B0-----:R-:W-:Y:S02]  /*0850*/  LEA R11, R5, UR5, 0x2 ;  /* 0x00000005050b7c11 */ /* 0x001fe4000f8e10ff */
[----:B------:R-:W-:-:S04]  /*0860*/  ISETP.LT.OR P0, PT, R10, RZ, P0 ;  /* 0x000000ff0a00720c */ /* 0x000fc80000701670 */
[----:B------:R-:W-:Y:S01]  /*0870*/  ISETP.GE.U32.OR P0, PT, R6, UR4, P0 ;  /* 0x0000000406007c0c */ /* 0x000fe20008706470 */
[----:B------:R-:W-:-:S12]  /*0880*/  IMAD.MOV.U32 R6, RZ, RZ, RZ ;  /* 0x000000ffff067224 */ /* 0x000fd800078e00ff */
[----:B------:R-:W-:Y:S05]  /*0890*/  @P0 BRA `(.L_x_23) ;  /* 0x0000000000080947 */ /* 0x000fea0003800000 */
[----:B------:R-:W-:-:S06]  /*08a0*/  IMAD.WIDE R6, R9, 0x4, R2 ;  /* 0x0000000409067825 */ /* 0x000fcc00078e0202 */
[----:B------:R0:W5:Y:S02]  /*08b0*/  LDG.E R6, desc[UR6][R6.64] ;  /* 0x0000000606067981 */ /* 0x000164000c1e1900 */
.L_x_23:
[----:B------:R-:W-:Y:S05]  /*08c0*/  BSYNC.RECONVERGENT B2 ;  /* 0x0000000000027941 */ /* 0x000fea0003800200 */
.L_x_22:
[----:B-----5:R3:W-:Y:S02]  /*08d0*/  STS [R11+0x2104], R6 ;  /* 0x002104060b007388 */ /* 0x0207e40000000800 */
.L_x_21:
[----:B------:R-:W-:Y:S05]  /*08e0*/  BSYNC.RECONVERGENT B1 ;  /* 0x0000000000017941 */ /* 0x000fea0003800200 */
.L_x_8:
[----:B------:R-:W-:Y:S05]  /*08f0*/  WARPSYNC.ALL ;  /* 0x0000000000007948 */ /* 0x000fea0003800000 */
[----:B------:R-:W-:Y:S01]  /*0900*/  ISETP.NE.AND P0, PT, R5, RZ, PT ;  /* 0x000000ff0500720c */ /* 0x000fe20003f05270 */
[----:B------:R-:W-:-:S12]  /*0910*/  BSSY.RECONVERGENT B1, `(.L_x_24) ;  /* 0x0000018000017945 */ /* 0x000fd80003800200 */
[----:B------:R-:W-:Y:S05]  /*0920*/  @P0 BRA `(.L_x_25) ;  /* 0x0000000000280947 */ /* 0x000fea0003800000 */
[C---:B------:R-:W-:Y:S01]  /*0930*/  ISETP.GT.AND P0, PT, R10.reuse, R9, PT ;  /* 0x000000090a00720c */ /* 0x040fe20003f04270 */
[----:B------:R-:W-:Y:S01]  /*0940*/  BSSY.RECONVERGENT B2, `(.L_x_26) ;  /* 0x0000006000027945 */ /* 0x000fe20003800200 */
[----:B------:R-:W-:Y:S02]  /*0950*/  IMAD.MOV.U32 R5, RZ, RZ, RZ ;  /* 0x000000ffff057224 */ /* 0x000fe400078e00ff */
[----:B------:R-:W-:-:S04]  /*0960*/  ISETP.LT.OR P0, PT, R10, 0x1, P0 ;  /* 0x000000010a00780c */ /* 0x000fc80000701670 */
[----:B------:R-:W-:-:S13]  /*0970*/  ISETP.GE.U32.OR P0, PT, R8, UR4, P0 ;  /* 0x0000000408007c0c */ /* 0x000fda0008706470 */
[----:B------:R-:W-:Y:S05]  /*0980*/  @P0 BRA `(.L_x_27) ;  /* 0x0000000000040947 */ /* 0x000fea0003800000 */
[----:B------:R0:W5:Y:S02]  /*0990*/  LDG.E R5, desc[UR6][R2.64+-0x4] ;  /* 0xfffffc0602057981 */ /* 0x000164000c1e1900 */
.L_x_27:
[----:B------:R-:W-:Y:S05]  /*09a0*/  BSYNC.RECONVERGENT B2 ;  /* 0x0000000000027941 */ /* 0x000fea0003800200 */
.L_x_26:
[----:B-----5:R0:W-:Y:S01]  /*09b0*/  STS [R12+0x100], R5 ;  /* 0x000100050c007388 */ /* 0x0201e20000000800 */
[----:B------:R-:W-:Y:S05]  /*09c0*/  BRA `(.L_x_28) ;  /* 0x0000000000307947 */ /* 0x000fea0003800000 */
.L_x_25:
[----:B------:R-:W-:-:S13]  /*09d0*/  ISETP.NE.AND P0, PT, R5, 0x1f, PT ;  /* 0x0000001f0500780c */ /* 0x000fda0003f05270 */
[----:B------:R-:W-:Y:S05]  /*09e0*/  @P0 BRA `(.L_x_28) ;  /* 0x0000000000280947 */ /* 0x000fea0003800000 */
[----:B0--3--:R-:W-:Y:S01]  /*09f0*/  VIADD R6, R10, 0x1 ;  /* 0x000000010a067836 */ /* 0x009fe20000000000 */
[----:B------:R-:W-:Y:S01]  /*0a00*/  BSSY.RECONVERGENT B2, `(.L_x_29) ;  /* 0x0000007000027945 */ /* 0x000fe20003800200 */
[----:B------:R-:W-:-:S03]  /*0a10*/  IMAD.MOV.U32 R5, RZ, RZ, RZ ;  /* 0x000000ffff057224 */ /* 0x000fc600078e00ff */
[----:B------:R-:W-:-:S04]  /*0a20*/  ISETP.GE.AND P0, PT, R6, R9, PT ;  /* 0x000000090600720c */ /* 0x000fc80003f06270 */
[----:B------:R-:W-:-:S04]  /*0a30*/  ISETP.LT.OR P0, PT, R10, -0x1, P0 ;  /* 0xffffffff0a00780c */ /* 0x000fc80000701670 */
[----:B------:R-:W-:-:S13]  /*0a40*/  ISETP.GE.U32.OR P0, PT, R8, UR4, P0 ;  /* 0x0000000408007c0c */ /* 0x000fda0008706470 */
[----:B------:R-:W-:Y:S05]  /*0a50*/  @P0 BRA `(.L_x_30) ;  /* 0x0000000000040947 */ /* 0x000fea0003800000 */
[----:B------:R0:W5:Y:S02]  /*0a60*/  LDG.E R5, desc[UR6][R2.64+0x4] ;  /* 0x0000040602057981 */ /* 0x000164000c1e1900 */
.L_x_30:
[----:B------:R-:W-:Y:S05]  /*0a70*/  BSYNC.RECONVERGENT B2 ;  /* 0x0000000000027941 */ /* 0x000fea0003800200 */
.L_x_29:
[----:B-----5:R3:W-:Y:S02]  /*0a80*/  STS [R12+0x184], R5 ;  /* 0x000184050c007388 */ /* 0x0207e40000000800 */
.L_x_28:
[----:B------:R-:W-:Y:S05]  /*0a90*/  BSYNC.RECONVERGENT B1 ;  /* 0x0000000000017941 */ /* 0x000fea0003800200 */
.L_x_24:
[----:B0-----:R-:W0:Y:S08]  /*0aa0*/  LDC.64 R2, c[0x0][0x388] ;  /* 0x0000e200ff027b82 */ /* 0x001e300000000a00 */
[----:B------:R-:W-:Y:S08]  /*0ab0*/  BAR.SYNC.DEFER_BLOCKING 0x0 ;  /* 0x0000000000007b1d */ /* 0x000ff00000010000 */
[----:B---3--:R-:W3:Y:S01]  /*0ac0*/  LDC.64 R6, c[0x0][0x390] ;  /* 0x0000e400ff067b82 */ /* 0x008ee20000000a00 */
[C---:B0-----:R-:W-:Y:S01]  /*0ad0*/  IMAD.WIDE R2, R4.reuse, 0x4, R2 ;  /* 0x0000000404027825 */ /* 0x041fe200078e0202 */
[----:B------:R-:W0:Y:S04]  /*0ae0*/  LDS R9, [R0+0x104] ;  /* 0x0001040000097984 */ /* 0x000e280000000800 */
[----:B------:R-:W5:Y:S01]  /*0af0*/  LDG.E R8, desc[UR6][R2.64] ;  /* 0x0000000602087981 */ /* 0x000f62000c1e1900 */
[----:B---3--:R-:W-:-:S05]  /*0b00*/  IMAD.WIDE R4, R4, 0x4, R6 ;  /* 0x0000000404047825 */ /* 0x008fca00078e0206 */
[----:B0-----:R0:W-:Y:S01]  /*0b10*/  STG.E desc[UR6][R4.64], R9 ;  /* 0x0000000904007986 */ /* 0x0011e2000c101906 */
[----:B-----5:R-:W-:-:S13]  /*0b20*/  FSETP.GEU.AND P0, PT, R8, RZ, PT ;  /* 0x000000ff0800720b */ /* 0x020fda0003f0e000 */
[----:B------:R-:W-:-:S05]  /*0b30*/  @!P0 FADD R8, R8, 360 ;  /* 0x43b4000008088421 */ /* 0x000fca0000000000 */
[C---:B------:R-:W-:Y:S02]  /*0b40*/  FSETP.GEU.AND P1, PT, R8.reuse, 22.5, PT ;  /* 0x41b400000800780b */ /* 0x040fe40003f2e000 */
[C---:B------:R-:W-:Y:S02]  /*0b50*/  FSETP.GEU.AND P0, PT, R8.reuse, 202.5, PT ;  /* 0x434a80000800780b */ /* 0x040fe40003f0e000 */
[C---:B------:R-:W-:Y:S02]  /*0b60*/  FSETP.GE.AND P1, PT, R8.reuse, 337.5, !P1 ;  /* 0x43a8c0000800780b */ /* 0x040fe40004f26000 */
[----:B------:R-:W-:-:S13]  /*0b70*/  FSETP.LTU.OR P0, PT, R8, 157.25, P0 ;  /* 0x431d40000800780b */ /* 0x000fda0000709400 */
[----:B0-----:R-:W-:Y:S05]  /*0b80*/  @P0 BRA !P1, `(.L_x_31) ;  /* 0x0000000000280947 */ /* 0x001fea0004800000 */
[----:B------:R-:W0:Y:S01]  /*0b90*/  LDS R2, [R0+0x204] ;  /* 0x0002040000027984 */ /* 0x000e220000000800 */
[----:B------:R-:W-:Y:S01]  /*0ba0*/  BSSY.RECONVERGENT B1, `(.L_x_32) ;  /* 0x0000006000017945 */ /* 0x000fe20003800200 */
[----:B0-----:R-:W-:-:S13]  /*0bb0*/  ISETP.GT.AND P0, PT, R2, R9, PT ;  /* 0x000000090200720c */ /* 0x001fda0003f04270 */
[----:B------:R-:W-:Y:S05]  /*0bc0*/  @P0 BRA `(.L_x_33) ;  /* 0x00000000000c0947 */ /* 0x000fea0003800000 */
[----:B-1----:R-:W0:Y:S02]  /*0bd0*/  LDS R0, [R0+0x4] ;  /* 0x0000040000007984 */ /* 0x002e240000000800 */
[----:B0-----:R-:W-:-:S13]  /*0be0*/  ISETP.GT.AND P0, PT, R0, R9, PT ;  /* 0x000000090000720c */ /* 0x001fda0003f04270 */
[----:B------:R-:W-:Y:S05]  /*0bf0*/  @!P0 EXIT ;  /* 0x000000000000894d */ /* 0x000fea0003800000 */
.L_x_33:
[----:B------:R-:W-:Y:S05]  /*0c00*/  BSYNC.RECONVERGENT B1 ;  /* 0x0000000000017941 */ /* 0x000fea0003800200 */
.L_x_32:
[----:B------:R-:W-:Y:S01]  /*0c10*/  STG.E desc[UR6][R4.64], RZ ;  /* 0x000000ff04007986 */ /* 0x000fe2000c101906 */
[----:B------:R-:W-:Y:S05]  /*0c20*/  EXIT ;  /* 0x000000000000794d */ /* 0x000fea0003800000 */
.L_x_31:
[C---:B------:R-:W-:Y:S02]  /*0c30*/  FSETP.GEU.AND P1, PT, R8.reuse, 67.5, PT ;  /* 0x428700000800780b */ /* 0x040fe40003f2e000 */
[C---:B------:R-:W-:Y:S02]  /*0c40*/  FSETP.GEU.AND P0, PT, R8.reuse, 247.5, PT ;  /* 0x437780000800780b */ /* 0x040fe40003f0e000 */
[C---:B------:R-:W-:Y:S02]  /*0c50*/  FSETP.GE.AND P1, PT, R8.reuse, 22.5, !P1 ;  /* 0x41b400000800780b */ /* 0x040fe40004f26000 */
[----:B------:R-:W-:-:S13]  /*0c60*/  FSETP.LTU.OR P0, PT, R8, 202.5, P0 ;  /* 0x434a80000800780b */ /* 0x000fda0000709400 */
[----:B------:R-:W-:Y:S05]  /*0c70*/  @P0 BRA !P1, `(.L_x_34) ;  /* 0x0000000000280947 */ /* 0x000fea0004800000 */
[----:B------:R-:W0:Y:S01]  /*0c80*/  LDS R2, [R0+0x208] ;  /* 0x0002080000027984 */ /* 0x000e220000000800 */
[----:B------:R-:W-:Y:S01]  /*0c90*/  BSSY.RECONVERGENT B1, `(.L_x_35) ;  /* 0x0000006000017945 */ /* 0x000fe20003800200 */
[----:B0-----:R-:W-:-:S13]  /*0ca0*/  ISETP.GT.AND P0, PT, R2, R9, PT ;  /* 0x000000090200720c */ /* 0x001fda0003f04270 */
[----:B------:R-:W-:Y:S05]  /*0cb0*/  @P0 BRA `(.L_x_36) ;  /* 0x00000000000c0947 */ /* 0x000fea0003800000 */
[----:B-1----:R-:W0:Y:S02]  /*0cc0*/  LDS R0, [R0] ;  /* 0x0000000000007984 */ /* 0x002e240000000800 */
[----:B0-----:R-:W-:-:S13]  /*0cd0*/  ISETP.GT.AND P0, PT, R0, R9, PT ;  /* 0x000000090000720c */ /* 0x001fda0003f04270 */
[----:B------:R-:W-:Y:S05]  /*0ce0*/  @!P0 EXIT ;  /* 0x000000000000894d */ /* 0x000fea0003800000 */
.L_x_36:
[----:B------:R-:W-:Y:S05]  /*0cf0*/  BSYNC.RECONVERGENT B1 ;  /* 0x0000000000017941 */ /* 0x000fea0003800200 */
.L_x_35:
[----:B------:R-:W-:Y:S01]  /*0d00*/  STG.E desc[UR6][R4.64], RZ ;  /* 0x000000ff04007986 */ /* 0x000fe2000c101906 */
[----:B------:R-:W-:Y:S05]  /*0d10*/  EXIT ;  /* 0x000000000000794d */ /* 0x000fea0003800000 */
.L_x_34:
        /* <DEDUP_REMOVED lines=9> */
[----:B-1----:R-:W0:Y:S02]  /*0db0*/  LDS R0, [R0+0x100] ;  /* 0x0001000000007984 */ /* 0x002e240000000800 */
[----:B0-----:R-:W-:-:S13]  /*0dc0*/  ISETP.GT.AND P0, PT, R0, R9, PT ;  /* 0x000000090000720c */ /* 0x001fda0003f04270 */
[----:B------:R-:W-:Y:S05]  /*0dd0*/  @!P0 EXIT ;  /* 0x000000000000894d */ /* 0x000fea0003800000 */
.L_x_39:
[----:B------:R-:W-:Y:S05]  /*0de0*/  BSYNC.RECONVERGENT B1 ;  /* 0x0000000000017941 */ /* 0x000fea0003800200 */
.L_x_38:
[----:B------:R-:W-:Y:S01]  /*0df0*/  STG.E desc[UR6][R4.64], RZ ;  /* 0x000000ff04007986 */ /* 0x000fe2000c101906 */
[----:B------:R-:W-:Y:S05]  /*0e00*/  EXIT ;  /* 0x000000000000794d */ /* 0x000fea0003800000 */
.L_x_37:
[C---:B------:R-:W-:Y:S01]  /*0e10*/  FSETP.GEU.AND P0, PT, R8.reuse, 157.5, PT ;  /* 0x431d80000800780b */ /* 0x040fe20003f0e000 */
[----:B------:R-:W-:Y:S01]  /*0e20*/  BSSY.RECONVERGENT B1, `(.L_x_40) ;  /* 0x0000006000017945 */ /* 0x000fe20003800200 */
[----:B------:R-:W-:-:S13]  /*0e30*/  FSETP.GE.AND P1, PT, R8, 112.5, PT ;  /* 0x42e100000800780b */ /* 0x000fda0003f26000 */
[----:B------:R-:W-:Y:S05]  /*0e40*/  @!P0 BRA P1, `(.L_x_41) ;  /* 0x00000000000c8947 */ /* 0x000fea0000800000 */
[C---:B------:R-:W-:Y:S02]  /*0e50*/  FSETP.GEU.AND P0, PT, R8.reuse, 337.5, PT ;  /* 0x43a8c0000800780b */ /* 0x040fe40003f0e000 */
[----:B------:R-:W-:-:S13]  /*0e60*/  FSETP.LTU.AND P1, PT, R8, 292.5, PT ;  /* 0x439240000800780b */ /* 0x000fda0003f29000 */
[----:B------:R-:W-:Y:S05]  /*0e70*/  @P0 EXIT P1 ;  /* 0x000000000000094d */ /* 0x000fea0000800000 */
.L_x_41:
[----:B------:R-:W-:Y:S05]  /*0e80*/  BSYNC.RECONVERGENT B1 ;  /* 0x0000000000017941 */ /* 0x000fea0003800200 */
.L_x_40:
[----:B------:R-:W0:Y:S01]  /*0e90*/  LDS R2, [R0+0x8] ;  /* 0x0000080000027984 */ /* 0x000e220000000800 */
[----:B------:R-:W-:Y:S01]  /*0ea0*/  BSSY.RECONVERGENT B1, `(.L_x_42) ;  /* 0x0000006000017945 */ /* 0x000fe20003800200 */
[----:B0-----:R-:W-:-:S13]  /*0eb0*/  ISETP.GT.AND P0, PT, R2, R9, PT ;  /* 0x000000090200720c */ /* 0x001fda0003f04270 */
[----:B------:R-:W-:Y:S05]  /*0ec0*/  @P0 BRA `(.L_x_43) ;  /* 0x00000000000c0947 */ /* 0x000fea0003800000 */
[----:B-1----:R-:W0:Y:S02]  /*0ed0*/  LDS R0, [R0+0x200] ;  /* 0x0002000000007984 */ /* 0x002e240000000800 */
[----:B0-----:R-:W-:-:S13]  /*0ee0*/  ISETP.GT.AND P0, PT, R0, R9, PT ;  /* 0x000000090000720c */ /* 0x001fda0003f04270 */
[----:B------:R-:W-:Y:S05]  /*0ef0*/  @!P0 EXIT ;  /* 0x000000000000894d */ /* 0x000fea0003800000 */
.L_x_43:
[----:B------:R-:W-:Y:S05]  /*0f00*/  BSYNC.RECONVERGENT B1 ;  /* 0x0000000000017941 */ /* 0x000fea0003800200 */
.L_x_42:
[----:B------:R-:W-:Y:S01]  /*0f10*/  STG.E desc[UR6][R4.64], RZ ;  /* 0x000000ff04007986 */ /* 0x000fe2000c101906 */
[----:B------:R-:W-:Y:S05]  /*0f20*/  EXIT ;  /* 0x000000000000794d */ /* 0x000fea0003800000 */
.L_x_44:
[----:B------:R-:W-:-:S00]  /*0f30*/  BRA `(.L_x_44) ;  /* 0xfffffffc00fc7947 */ /* 0x000fc0000383ffff */
[----:B------:R-:W-:-:S00]  /*0f40*/  NOP ;  /* 0x0000000000007918 */ /* 0x000fc00000000000 */
        /* <DEDUP_REMOVED lines=11> */
.L_x_101:


//--------------------- .text.sobelAndSuppression --------------------------
	.section	.text.sobelAndSuppression,"ax",@progbits
	.align	128
        .global         sobelAndSuppression
        .type           sobelAndSuppression,@function
        .size           sobelAndSuppression,(.L_x_100 - sobelAndSuppression)
        .other          sobelAndSuppression,@"STO_CUDA_ENTRY STV_DEFAULT"
sobelAndSuppression:
.text.sobelAndSuppression:
[----:B------:R-:W0:Y:S01]  /*0000*/  LDC R1, c[0x0][0x37c] ;  /* 0x0000df00ff017b82 */ /* 0x000e220000000800 */
[----:B------:R-:W1:Y:S01]  /*0010*/  S2R R12, SR_CTAID.Y ;  /* 0x00000000000c7919 */ /* 0x000e620000002600 */
[----:B------:R-:W2:Y:S06]  /*0020*/  LDCU UR9, c[0x0][0x2fc] ;  /* 0x00005f80ff0977ac */ /* 0x000eac0008000800 */
[----:B------:R-:W3:Y:S01]  /*0030*/  LDC R13, c[0x0][0x370] ;  /* 0x0000dc00ff0d7b82 */ /* 0x000ee20000000800 */
[----:B0-----:R-:W-:Y:S01]  /*0040*/  VIADD R1, R1, 0xffffffe8 ;  /* 0xffffffe801017836 */ /* 0x001fe20000000000 */
[----:B------:R-:W1:Y:S01]  /*0050*/  S2R R17, SR_TID.Y ;  /* 0x0000000000117919 */ /* 0x000e620000002200 */
[----:B------:R-:W0:Y:S01]  /*0060*/  LDCU.64 UR6, c[0x0][0x358] ;  /* 0x00006b00ff0677ac */ /* 0x000e220008000a00 */
[----:B------:R-:W4:Y:S04]  /*0070*/  S2R R5, SR_CTAID.X ;  /* 0x0000000000057919 */ /* 0x000f280000002500 */
[----:B------:R-:W5:Y:S01]  /*0080*/  LDC.64 R2, c[0x0][0x380] ;  /* 0x0000e000ff027b82 */ /* 0x000f620000000a00 */
[----:B------:R-:W4:Y:S01]  /*0090*/  S2R R0, SR_TID.X ;  /* 0x0000000000007919 */ /* 0x000f220000002100 */
[----:B---3--:R-:W-:-:S02]  /*00a0*/  IMAD.SHL.U32 R13, R13, 0x20, RZ ;  /* 0x000000200d0d7824 */ /* 0x008fc400078e00ff */
[----:B-1----:R-:W-:-:S04]  /*00b0*/  IMAD R12, R12, 0x20, R17 ;  /* 0x000000200c0c7824 */ /* 0x002fc800078e0211 */
[----:B------:R-:W-:Y:S02]  /*00c0*/  IMAD R18, R13, R12, RZ ;  /* 0x0000000c0d127224 */ /* 0x000fe400078e02ff */
[----:B----4-:R-:W-:-:S04]  /*00d0*/  IMAD R14, R5, 0x20, R0 ;  /* 0x00000020050e7824 */ /* 0x010fc800078e0200 */
[----:B------:R-:W-:-:S04]  /*00e0*/  IMAD.IADD R10, R14, 0x1, R18 ;  /* 0x000000010e0a7824 */ /* 0x000fc800078e0212 */
[----:B-----5:R-:W-:-:S05]  /*00f0*/  IMAD.WIDE R4, R10, 0x4, R2 ;  /* 0x000000040a047825 */ /* 0x020fca00078e0202 */
[----:B0-----:R-:W3:Y:S01]  /*0100*/  LDG.E R9, desc[UR6][R4.64] ;  /* 0x0000000604097981 */ /* 0x001ee2000c1e1900 */
[----:B------:R-:W0:Y:S01]  /*0110*/  S2UR UR5, SR_CgaCtaId ;  /* 0x00000000000579c3 */ /* 0x000e220000008800 */
[----:B------:R-:W-:Y:S01]  /*0120*/  UMOV UR4, 0x400 ;  /* 0x0000040000047882 */ /* 0x000fe20000000000 */
[----:B------:R-:W1:Y:S01]  /*0130*/  LDCU UR8, c[0x0][0x2f8] ;  /* 0x00005f00ff0877ac */ /* 0x000e620008000800 */
[----:B------:R-:W-:Y:S01]  /*0140*/  LOP3.LUT P0, R11, R0, RZ, R17, 0xfa, !PT ;  /* 0x000000ff000b7212 */ /* 0x000fe2000780fa11 */
[----:B------:R-:W-:Y:S01]  /*0150*/  BSSY.RECONVERGENT B0, `(.L_x_45) ;  /* 0x000001b000007945 */ /* 0x000fe20003800200 */
[----:B-1----:R-:W-:Y:S01]  /*0160*/  IADD3 R6, P1, PT, R1, UR8, RZ ;  /* 0x0000000801067c10 */ /* 0x002fe2000ff3e0ff */
[----:B0-----:R-:W-:-:S04]  /*0170*/  ULEA UR5, UR5, UR4, 0x18 ;  /* 0x0000000405057291 */ /* 0x001fc8000f8ec0ff */
[----:B--2---:R-:W-:Y:S01]  /*0180*/  IMAD.X R7, RZ, RZ, UR9, P1 ;  /* 0x00000009ff077e24 */ /* 0x004fe200088e06ff */
[----:B------:R-:W0:Y:S01]  /*0190*/  LDCU UR4, c[0x0][0x374] ;  /* 0x00006e80ff0477ac */ /* 0x000e220008000800 */
[----:B------:R-:W-:-:S05]  /*01a0*/  LEA R15, R17, UR5, 0x8 ;  /* 0x00000005110f7c11 */ /* 0x000fca000f8e40ff */
[----:B------:R-:W-:Y:S01]  /*01b0*/  IMAD R16, R0, 0x4, R15 ;  /* 0x0000000400107824 */ /* 0x000fe200078e020f */
[----:B0-----:R-:W-:-:S04]  /*01c0*/  USHF.L.U32 UR4, UR4, 0x5, URZ ;  /* 0x0000000504047899 */ /* 0x001fc800080006ff */
[----:B---3--:R0:W-:Y:S01]  /*01d0*/  STS [R16+0x104], R9 ;  /* 0x0001040910007388 */ /* 0x0081e20000000800 */
[----:B------:R-:W-:Y:S07]  /*01e0*/  @P0 BRA `(.L_x_46) ;  /* 0x0000000000440947 */ /* 0x000fee0003800000 */
[----:B------:R-:W-:Y:S01]  /*01f0*/  VIADD R8, R12, 0xffffffff ;  /* 0xffffffff0c087836 */ /* 0x000fe20000000000 */
[----:B------:R-:W-:Y:S01]  /*0200*/  ISETP.GT.AND P0, PT, R14, R13, PT ;  /* 0x0000000d0e00720c */ /* 0x000fe20003f04270 */
[----:B------:R-:W-:Y:S03]  /*0210*/  BSSY.RECONVERGENT B1, `(.L_x_47) ;  /* 0x000000d000017945 */ /* 0x000fe60003800200 */
[----:B------:R-:W-:Y:S02]  /*0220*/  ISETP.GE.U32.AND P1, PT, R8, UR4, PT ;  /* 0x0000000408007c0c */ /* 0x000fe4000bf26070 */
[----:B------:R-:W-:Y:S02]  /*0230*/  ISETP.LT.OR P0, PT, R14, 0x1, P0 ;  /* 0x000000010e00780c */ /* 0x000fe40000701670 */
[----:B------:R-:W-:-:S04]  /*0240*/  ISETP.EQ.OR P1, PT, R12, RZ, P1 ;  /* 0x000000ff0c00720c */ /* 0x000fc80000f22670 */
[----:B------:R-:W-:-:S13]  /*0250*/  PLOP3.LUT P0, PT, P0, P1, PT, 0xf8, 0x8f ;  /* 0x00000000008f781c */ /* 0x000fda0000703f70 */
[----:B------:R-:W-:Y:S05]  /*0260*/  @P0 BRA `(.L_x_48) ;  /* 0x00000000001c0947 */ /* 0x000fea0003800000 */
[----:B------:R-:W1:Y:S01]  /*0270*/  LDCU.64 UR8, c[0x0][0x380] ;  /* 0x00007000ff0877ac */ /* 0x000e620008000a00 */
[----:B0-----:R-:W-:-:S05]  /*0280*/  IMAD.IADD R9, R18, 0x1, -R13 ;  /* 0x0000000112097824 */ /* 0x001fca00078e0a0d */
[----:B------:R-:W-:-:S04]  /*0290*/  IADD3 R19, P0, PT, R14, R9, RZ ;  /* 0x000000090e137210 */ /* 0x000fc80007f1e0ff */
[----:B------:R-:W-:Y:S02]  /*02a0*/  LEA.HI.X.SX32 R20, R9, RZ, 0x1, P0 ;  /* 0x000000ff09147211 */ /* 0x000fe400000f0eff */
[----:B-1----:R-:W-:-:S04]  /*02b0*/  LEA R8, P0, R19, UR8, 0x2 ;  /* 0x0000000813087c11 */ /* 0x002fc8000f8010ff */
[----:B------:R-:W-:-:S06]  /*02c0*/  LEA.HI.X R9, R19, UR9, R20, 0x2, P0 ;  /* 0x0000000913097c11 */ /* 0x000fcc00080f1414 */
[----:B------:R1:W5:Y:S03]  /*02d0*/  LDG.E R9, desc[UR6][R8.64+-0x4] ;  /* 0xfffffc0608097981 */ /* 0x000366000c1e1900 */
.L_x_48:
[----:B------:R-:W-:Y:S05]  /*02e0*/  BSYNC.RECONVERGENT B1 ;  /* 0x0000000000017941 */ /* 0x000fea0003800200 */
.L_x_47:
[----:B-----5:R2:W-:Y:S02]  /*02f0*/  STS [R16], R9 ;  /* 0x0000000910007388 */ /* 0x0205e40000000800 */
.L_x_46:
[----:B------:R-:W-:Y:S05]  /*0300*/  BSYNC.RECONVERGENT B0 ;  /* 0x0000000000007941 */ /* 0x000fea0003800200 */
.L_x_45:
[----:B------:R-:W-:Y:S01]  /*0310*/  ISETP.NE.AND P1, PT, R17, 0x1f, PT ;  /* 0x0000001f1100780c */ /* 0x000fe20003f25270 */
[----:B------:R-:W-:Y:S03]  /*0320*/  BSSY.RECONVERGENT B0, `(.L_x_49) ;  /* 0x0000012000007945 */ /* 0x000fe60003800200 */
[----:B------:R-:W-:-:S13]  /*0330*/  ISETP.NE.OR P0, PT, R0, RZ, P1 ;  /* 0x000000ff0000720c */ /* 0x000fda0000f05670 */
[----:B------:R-:W-:Y:S05]  /*0340*/  @P0 BRA `(.L_x_50) ;  /* 0x00000000003c0947 */ /* 0x000fea0003800000 */
[----:B------:R-:W-:Y:S01]  /*0350*/  ISETP.GT.AND P0, PT, R14, R13, PT ;  /* 0x0000000d0e00720c */ /* 0x000fe20003f04270 */
[----:B-1----:R-:W-:Y:S01]  /*0360*/  VIADD R8, R12, 0x1 ;  /* 0x000000010c087836 */ /* 0x002fe20000000000 */
[----:B------:R-:W-:Y:S02]  /*0370*/  BSSY.RECONVERGENT B1, `(.L_x_51) ;  /* 0x000000b000017945 */ /* 0x000fe40003800200 */
[----:B------:R-:W-:-:S04]  /*0380*/  ISETP.LT.OR P0, PT, R14, 0x1, P0 ;  /* 0x000000010e00780c */ /* 0x000fc80000701670 */
[----:B------:R-:W-:-:S13]  /*0390*/  ISETP.GE.U32.OR P0, PT, R8, UR4, P0 ;  /* 0x0000000408007c0c */ /* 0x000fda0008706470 */
[----:B------:R-:W-:Y:S05]  /*03a0*/  @P0 BRA `(.L_x_52) ;  /* 0x00000000001c0947 */ /* 0x000fea0003800000 */
[----:B------:R-:W1:Y:S01]  /*03b0*/  LDCU.64 UR8, c[0x0][0x380] ;  /* 0x00007000ff0877ac */ /* 0x000e620008000a00 */
[----:B0-2---:R-:W-:-:S05]  /*03c0*/  IMAD.IADD R9, R13, 0x1, R18 ;  /* 0x000000010d097824 */ /* 0x005fca00078e0212 */
[----:B------:R-:W-:-:S04]  /*03d0*/  IADD3 R19, P0, PT, R14, R9, RZ ;  /* 0x000000090e137210 */ /* 0x000fc80007f1e0ff */
[----:B------:R-:W-:Y:S02]  /*03e0*/  LEA.HI.X.SX32 R20, R9, RZ, 0x1, P0 ;  /* 0x000000ff09147211 */ /* 0x000fe400000f0eff */
[----:B-1----:R-:W-:-:S04]  /*03f0*/  LEA R8, P0, R19, UR8, 0x2 ;  /* 0x0000000813087c11 */ /* 0x002fc8000f8010ff */
[----:B------:R-:W-:-:S06]  /*0400*/  LEA.HI.X R9, R19, UR9, R20, 0x2, P0 ;  /* 0x0000000913097c11 */ /* 0x000fcc00080f1414 */
[----:B------:R1:W5:Y:S03]  /*0410*/  LDG.E R9, desc[UR6][R8.64+-0x4] ;  /* 0xfffffc0608097981 */ /* 0x000366000c1e1900 */
.L_x_52:
[----:B------:R-:W-:Y:S05]  /*0420*/  BSYNC.RECONVERGENT B1 ;  /* 0x0000000000017941 */ /* 0x000fea0003800200 */
.L_x_51:
[----:B-----5:R3:W-:Y:S02]  /*0430*/  STS [UR5+0x2100], R9 ;  /* 0x00210009ff007988 */ /* 0x0207e40008000805 */
.L_x_50:
[----:B------:R-:W-:Y:S05]  /*0440*/  BSYNC.RECONVERGENT B0 ;  /* 0x0000000000007941 */ /* 0x000fea0003800200 */
.L_x_49:
[----:B------:R-:W-:Y:S01]  /*0450*/  ISETP.NE.AND P0, PT, R17, RZ, PT ;  /* 0x000000ff1100720c */ /* 0x000fe20003f05270 */
[----:B------:R-:W-:Y:S04]  /*0460*/  BSSY.RECONVERGENT B0, `(.L_x_53) ;  /* 0x000004d000007945 */ /* 0x000fe80003800200 */
[----:B------:R-:W-:Y:S01]  /*0470*/  BSSY.RELIABLE B6, `(.L_x_54) ;  /* 0x000002e000067945 */ /* 0x000fe20003800100 */
[----:B------:R-:W-:-:S13]  /*0480*/  ISETP.NE.OR P2, PT, R0, 0x1f, P0 ;  /* 0x0000001f0000780c */ /* 0x000fda0000745670 */
[----:B------:R-:W-:Y:S05]  /*0490*/  @P2 BRA `(.L_x_55) ;  /* 0x0000000000502947 */ /* 0x000fea0003800000 */
[----:B-1----:R-:W-:Y:S01]  /*04a0*/  VIADD R8, R14, 0x1 ;  /* 0x000000010e087836 */ /* 0x002fe20000000000 */
[----:B------:R-:W-:Y:S01]  /*04b0*/  BSSY.RECONVERGENT B1, `(.L_x_56) ;  /* 0x0000010000017945 */ /* 0x000fe20003800200 */
[----:B------:R-:W-:-:S03]  /*04c0*/  VIADD R17, R12, 0xffffffff ;  /* 0xffffffff0c117836 */ /* 0x000fc60000000000 */
[----:B------:R-:W-:Y:S02]  /*04d0*/  ISETP.GE.AND P0, PT, R8, R13, PT ;  /* 0x0000000d0800720c */ /* 0x000fe40003f06270 */
[----:B------:R-:W-:Y:S02]  /*04e0*/  ISETP.GE.U32.AND P1, PT, R17, UR4, PT ;  /* 0x0000000411007c0c */ /* 0x000fe4000bf26070 */
[----:B------:R-:W-:Y:S02]  /*04f0*/  ISETP.LT.OR P0, PT, R14, -0x1, P0 ;  /* 0xffffffff0e00780c */ /* 0x000fe40000701670 */
[----:B------:R-:W-:-:S04]  /*0500*/  ISETP.EQ.OR P1, PT, R12, RZ, P1 ;  /* 0x000000ff0c00720c */ /* 0x000fc80000f22670 */
[----:B------:R-:W-:-:S13]  /*0510*/  PLOP3.LUT P0, PT, P0, P1, PT, 0xf8, 0x8f ;  /* 0x00000000008f781c */ /* 0x000fda0000703f70 */
[----:B------:R-:W-:Y:S05]  /*0520*/  @P0 BRA `(.L_x_57) ;  /* 0x0000000000200947 */ /* 0x000fea0003800000 */
[----:B------:R-:W1:Y:S01]  /*0530*/  LDCU.64 UR8, c[0x0][0x380] ;  /* 0x00007000ff0877ac */ /* 0x000e620008000a00 */
[----:B0-23--:R-:W-:Y:S01]  /*0540*/  IMAD.IADD R9, R18, 0x1, -R13 ;  /* 0x0000000112097824 */ /* 0x00dfe200078e0a0d */
[----:B------:R-:W-:-:S04]  /*0550*/  SHF.R.S32.HI R8, RZ, 0x1f, R14 ;  /* 0x0000001fff087819 */ /* 0x000fc8000001140e */
[----:B------:R-:W-:-:S04]  /*0560*/  IADD3 R20, P0, PT, R14, R9, RZ ;  /* 0x000000090e147210 */ /* 0x000fc80007f1e0ff */
[----:B------:R-:W-:Y:S02]  /*0570*/  LEA.HI.X.SX32 R9, R9, R8, 0x1, P0 ;  /* 0x0000000809097211 */ /* 0x000fe400000f0eff */
[----:B-1----:R-:W-:-:S04]  /*0580*/  LEA R8, P0, R20, UR8, 0x2 ;  /* 0x0000000814087c11 */ /* 0x002fc8000f8010ff */
[----:B------:R-:W-:-:S06]  /*0590*/  LEA.HI.X R9, R20, UR9, R9, 0x2, P0 ;  /* 0x0000000914097c11 */ /* 0x000fcc00080f1409 */
[----:B------:R1:W5:Y:S03]  /*05a0*/  LDG.E R9, desc[UR6][R8.64+0x4] ;  /* 0x0000040608097981 */ /* 0x000366000c1e1900 */
.L_x_57:
[----:B------:R-:W-:Y:S05]  /*05b0*/  BSYNC.RECONVERGENT B1 ;  /* 0x0000000000017941 */ /* 0x000fea0003800200 */
.L_x_56:
[----:B-----5:R4:W-:Y:S01]  /*05c0*/  STS [UR5+0x84], R9 ;  /* 0x00008409ff007988 */ /* 0x0209e20008000805 */
[----:B------:R-:W-:Y:S05]  /*05d0*/  BRA `(.L_x_58) ;  /* 0x00000000005c7947 */ /* 0x000fea0003800000 */
.L_x_55:
        /* <DEDUP_REMOVED lines=10> */
[----:B------:R-:W4:Y:S01]  /*0680*/  LDCU.64 UR8, c[0x0][0x380] ;  /* 0x00007000ff0877ac */ /* 0x000f220008000a00 */
[----:B------:R-:W-:Y:S01]  /*0690*/  IMAD.IADD R3, R18, 0x1, -R13 ;  /* 0x0000000112037824 */ /* 0x000fe200078e0a0d */
[----:B------:R-:W-:-:S04]  /*06a0*/  SHF.R.S32.HI R2, RZ, 0x1f, R14 ;  /* 0x0000001fff027819 */ /* 0x000fc8000001140e */
[----:B-1----:R-:W-:-:S04]  /*06b0*/  IADD3 R8, P0, PT, R14, R3, RZ ;  /* 0x000000030e087210 */ /* 0x002fc80007f1e0ff */
[----:B------:R-:W-:Y:S02]  /*06c0*/  LEA.HI.X.SX32 R3, R3, R2, 0x1, P0 ;  /* 0x0000000203037211 */ /* 0x000fe400000f0eff */
[----:B----4-:R-:W-:-:S04]  /*06d0*/  LEA R2, P0, R8, UR8, 0x2 ;  /* 0x0000000808027c11 */ /* 0x010fc8000f8010ff */
[----:B------:R-:W-:-:S05]  /*06e0*/  LEA.HI.X R3, R8, UR9, R3, 0x2, P0 ;  /* 0x0000000908037c11 */ /* 0x000fca00080f1403 */
[----:B0-23--:R4:W5:Y:S04]  /*06f0*/  LDG.E R9, desc[UR6][R2.64+0x4] ;  /* 0x0000040602097981 */ /* 0x00d968000c1e1900 */
.L_x_61:
[----:B------:R-:W-:Y:S05]  /*0700*/  BSYNC.RECONVERGENT B1 ;  /* 0x0000000000017941 */ /* 0x000fea0003800200 */
.L_x_60:
[----:B-----5:R0:W-:Y:S01]  /*0710*/  STS [UR5+0x2184], R9 ;  /* 0x00218409ff007988 */ /* 0x0201e20008000805 */
[----:B------:R-:W-:Y:S05]  /*0720*/  BRA `(.L_x_62) ;  /* 0x0000000000507947 */ /* 0x000fea0003800000 */
.L_x_59:
[----:B------:R-:W-:Y:S05]  /*0730*/  @P0 BREAK.RELIABLE B6 ;  /* 0x0000000000060942 */ /* 0x000fea0003800100 */
[----:B------:R-:W-:Y:S05]  /*0740*/  @P0 BRA `(.L_x_63) ;  /* 0x0000000000440947 */ /* 0x000fea0003800000 */
.L_x_58:
[----:B------:R-:W-:Y:S05]  /*0750*/  BSYNC.RELIABLE B6 ;  /* 0x0000000000067941 */ /* 0x000fea0003800100 */
.L_x_54:
[----:B-1----:R-:W-:Y:S01]  /*0760*/  VIADD R8, R12, 0xffffffff ;  /* 0xffffffff0c087836 */ /* 0x002fe20000000000 */
[----:B------:R-:W-:Y:S01]  /*0770*/  ISETP.GE.AND P0, PT, R14, R13, PT ;  /* 0x0000000d0e00720c */ /* 0x000fe20003f06270 */
        /* <DEDUP_REMOVED lines=8> */
[----:B0-234-:R-:W-:-:S05]  /*0800*/  IADD3 R9, PT, PT, R14, R18, -R13 ;  /* 0x000000120e097210 */ /* 0x01dfca0007ffe80d */
[----:B------:R-:W-:-:S05]  /*0810*/  IMAD.WIDE R2, R9, 0x4, R2 ;  /* 0x0000000409027825 */ /* 0x000fca00078e0202 */
[----:B------:R1:W5:Y:S02]  /*0820*/  LDG.E R8, desc[UR6][R2.64] ;  /* 0x0000000602087981 */ /* 0x000364000c1e1900 */
.L_x_65:
[----:B------:R-:W-:Y:S05]  /*0830*/  BSYNC.RECONVERGENT B1 ;  /* 0x0000000000017941 */ /* 0x000fea0003800200 */
.L_x_64:
[----:B-----5:R0:W-:Y:S01]  /*0840*/  STS [R17+0x4], R8 ;  /* 0x0000040811007388 */ /* 0x0201e20000000800 */
[----:B------:R-:W-:Y:S05]  /*0850*/  BRA `(.L_x_66) ;  /* 0x0000000000347947 */ /* 0x000fea0003800000 */
.L_x_63:
[----:B------:R-:W-:Y:S05]  /*0860*/  @P1 BRA `(.L_x_66) ;  /* 0x0000000000301947 */ /* 0x000fea0003800000 */
.L_x_62:
[----:B------:R-:W-:Y:S01]  /*0870*/  ISETP.GE.AND P0, PT, R14, R13, PT ;  /* 0x0000000d0e00720c */ /* 0x000fe20003f06270 */
[----:B----4-:R-:W-:Y:S01]  /*0880*/  VIADD R2, R12, 0x1 ;  /* 0x000000010c027836 */ /* 0x010fe20000000000 */
[----:B------:R-:W-:Y:S01]  /*0890*/  BSSY.RECONVERGENT B1, `(.L_x_67) ;  /* 0x0000008000017945 */ /* 0x000fe20003800200 */
[----:B0-23--:R-:W-:Y:S02]  /*08a0*/  LEA R9, R0, UR5, 0x2 ;  /* 0x0000000500097c11 */ /* 0x00dfe4000f8e10ff */
[----:B------:R-:W-:-:S04]  /*08b0*/  ISETP.LT.OR P0, PT, R14, RZ, P0 ;  /* 0x000000ff0e00720c */ /* 0x000fc80000701670 */
[----:B------:R-:W-:Y:S01]  /*08c0*/  ISETP.GE.U32.OR P0, PT, R2, UR4, P0 ;  /* 0x0000000402007c0c */ /* 0x000fe20008706470 */
[----:B------:R-:W-:-:S12]  /*08d0*/  IMAD.MOV.U32 R2, RZ, RZ, RZ ;  /* 0x000000ffff027224 */ /* 0x000fd800078e00ff */
[----:B------:R-:W-:Y:S05]  /*08e0*/  @P0 BRA `(.L_x_68) ;  /* 0x0000000000080947 */ /* 0x000fea0003800000 */
[----:B------:R-:W-:-:S06]  /*08f0*/  IMAD.WIDE R2, R13, 0x4, R4 ;  /* 0x000000040d027825 */ /* 0x000fcc00078e0204 */
[----:B------:R0:W5:Y:S02]  /*0900*/  LDG.E R2, desc[UR6][R2.64] ;  /* 0x0000000602027981 */ /* 0x000164000c1e1900 */
.L_x_68:
[----:B------:R-:W-:Y:S05]  /*0910*/  BSYNC.RECONVERGENT B1 ;  /* 0x0000000000017941 */ /* 0x000fea0003800200 */
.L_x_67:
[----:B-----5:R4:W-:Y:S02]  /*0920*/  STS [R9+0x2104], R2 ;  /* 0x0021040209007388 */ /* 0x0209e40000000800 */
.L_x_66:
[----:B------:R-:W-:Y:S05]  /*0930*/  BSYNC.RECONVERGENT B0 ;  /* 0x0000000000007941 */ /* 0x000fea0003800200 */
.L_x_53:
        /* <DEDUP_REMOVED lines=11> */
.L_x_72:
[----:B------:R-:W-:Y:S05]  /*09f0*/  BSYNC.RECONVERGENT B1 ;  /* 0x0000000000017941 */ /* 0x000fea0003800200 */
.L_x_71:
[----:B-----5:R0:W-:Y:S01]  /*0a00*/  STS [R15+0x100], R0 ;  /* 0x000100000f007388 */ /* 0x0201e20000000800 */
[----:B------:R-:W-:Y:S05]  /*0a10*/  BRA `(.L_x_73) ;  /* 0x0000000000307947 */ /* 0x000fea0003800000 */
.L_x_70:
[----:B------:R-:W-:-:S13]  /*0a20*/  ISETP.NE.AND P0, PT, R0, 0x1f, PT ;  /* 0x0000001f0000780c */ /* 0x000fda0003f05270 */
[----:B------:R-:W-:Y:S05]  /*0a30*/  @P0 BRA `(.L_x_73) ;  /* 0x0000000000280947 */ /* 0x000fea0003800000 */
[----:B------:R-:W-:Y:S01]  /*0a40*/  VIADD R0, R14, 0x1 ;  /* 0x000000010e007836 */ /* 0x000fe20000000000 */
[----:B------:R-:W-:Y:S04]  /*0a50*/  BSSY.RECONVERGENT B1, `(.L_x_74) ;  /* 0x0000007000017945 */ /* 0x000fe80003800200 */
[----:B------:R-:W-:Y:S01]  /*0a60*/  ISETP.GE.AND P0, PT, R0, R13, PT ;  /* 0x0000000d0000720c */ /* 0x000fe20003f06270 */
[----:B------:R-:W-:-:S03]  /*0a70*/  IMAD.MOV.U32 R0, RZ, RZ, RZ ;  /* 0x000000ffff007224 */ /* 0x000fc600078e00ff */
[----:B------:R-:W-:-:S04]  /*0a80*/  ISETP.LT.OR P0, PT, R14, -0x1, P0 ;  /* 0xffffffff0e00780c */ /* 0x000fc80000701670 */
[----:B------:R-:W-:-:S13]  /*0a90*/  ISETP.GE.U32.OR P0, PT, R12, UR4, P0 ;  /* 0x000000040c007c0c */ /* 0x000fda0008706470 */
[----:B------:R-:W-:Y:S05]  /*0aa0*/  @P0 BRA `(.L_x_75) ;  /* 0x0000000000040947 */ /* 0x000fea0003800000 */
[----:B------:R0:W5:Y:S02]  /*0ab0*/  LDG.E R0, desc[UR6][R4.64+0x4] ;  /* 0x0000040604007981 */ /* 0x000164000c1e1900 */
.L_x_75:
[----:B------:R-:W-:Y:S05]  /*0ac0*/  BSYNC.RECONVERGENT B1 ;  /* 0x0000000000017941 */ /* 0x000fea0003800200 */
.L_x_74:
[----:B-----5:R0:W-:Y:S02]  /*0ad0*/  STS [R15+0x184], R0 ;  /* 0x000184000f007388 */ /* 0x0201e40000000800 */
.L_x_73:
[----:B------:R-:W-:Y:S05]  /*0ae0*/  BSYNC.RECONVERGENT B0 ;  /* 0x0000000000007941 */ /* 0x000fea0003800200 */
.L_x_69:
[----:B------:R-:W-:Y:S01]  /*0af0*/  BAR.SYNC.DEFER_BLOCKING 0x0 ;  /* 0x0000000000007b1d */ /* 0x000fe20000010000 */
[----:B------:R-:W-:-:S07]  /*0b00*/  ISETP.NE.AND P2, PT, R11, RZ, PT ;  /* 0x000000ff0b00720c */ /* 0x000fce0003f45270 */
[----:B01234-:R-:W0:Y:S01]  /*0b10*/  LDC.64 R8, c[0x0][0x388] ;  /* 0x0000e200ff087b82 */ /* 0x01fe220000000a00 */
[----:B------:R-:W-:Y:S01]  /*0b20*/  BSSY.RECONVERGENT B0, `(.L_x_76) ;  /* 0x000001d000007945 */ /* 0x000fe20003800200 */
[----:B------:R-:W-:Y:S04]  /*0b30*/  LDS R0, [R16+0x100] ;  /* 0x0001000010007984 */ /* 0x000fe80000000800 */
[----:B------:R-:W1:Y:S01]  /*0b40*/  LDS R3, [R16+0x108] ;  /* 0x0001080010037984 */ /* 0x000e620000000800 */
[----:B0-----:R-:W-:-:S03]  /*0b50*/  IMAD.WIDE R8, R10, 0x4, R8 ;  /* 0x000000040a087825 */ /* 0x001fc600078e0208 */
[----:B------:R-:W-:Y:S04]  /*0b60*/  LDS R12, [R16+0x204] ;  /* 0x00020400100c7984 */ /* 0x000fe80000000800 */
[----:B------:R-:W0:Y:S01]  /*0b70*/  LDS R5, [R16+0x4] ;  /* 0x0000040010057984 */ /* 0x000e220000000800 */
[----:B-1----:R-:W-:-:S05]  /*0b80*/  IMAD.IADD R3, R0, 0x1, -R3 ;  /* 0x0000000100037824 */ /* 0x002fca00078e0a03 */
[-C--:B------:R-:W-:Y:S02]  /*0b90*/  I2FP.F32.S32 R0, R3.reuse ;  /* 0x0000000300007245 */ /* 0x080fe40000201400 */
[----:B------:R-:W-:Y:S01]  /*0ba0*/  IABS R2, R3 ;  /* 0x0000000300027213 */ /* 0x000fe20000000000 */
[----:B0-----:R-:W-:-:S05]  /*0bb0*/  IMAD.IADD R12, R12, 0x1, -R5 ;  /* 0x000000010c0c7824 */ /* 0x001fca00078e0a05 */
[-C--:B------:R-:W-:Y:S02]  /*0bc0*/  I2FP.F32.S32 R5, R12.reuse ;  /* 0x0000000c00057245 */ /* 0x080fe40000201400 */
[----:B------:R-:W-:Y:S02]  /*0bd0*/  IABS R3, R12 ;  /* 0x0000000c00037213 */ /* 0x000fe40000000000 */
[----:B------:R-:W-:-:S03]  /*0be0*/  FSETP.GT.AND P3, PT, |R0|, |R5|, PT ;  /* 0x400000050000720b */ /* 0x000fc60003f64200 */
[----:B------:R-:W-:Y:S01]  /*0bf0*/  IMAD.IADD R3, R3, 0x1, R2 ;  /* 0x0000000103037824 */ /* 0x000fe200078e0202 */
[----:B------:R-:W-:Y:S02]  /*0c00*/  FSEL R4, |R0|, |R5|, P3 ;  /* 0x4000000500047208 */ /* 0x000fe40001800200 */
[----:B------:R-:W-:Y:S02]  /*0c10*/  FSEL R2, |R5|, |R0|, P3 ;  /* 0x4000000005027208 */ /* 0x000fe40001800200 */
[----:B------:R-:W0:Y:S01]  /*0c20*/  MUFU.RCP R13, R4 ;  /* 0x00000004000d7308 */ /* 0x000e220000001000 */
[----:B------:R1:W-:Y:S07]  /*0c30*/  STG.E desc[UR6][R8.64], R3 ;  /* 0x0000000308007986 */ /* 0x0003ee000c101906 */
[----:B------:R-:W2:Y:S01]  /*0c40*/  FCHK P0, R2, R4 ;  /* 0x0000000402007302 */ /* 0x000ea20000000000 */
[----:B0-----:R-:W-:-:S04]  /*0c50*/  FFMA R14, -R4, R13, 1 ;  /* 0x3f800000040e7423 */ /* 0x001fc8000000010d */
[----:B------:R-:W-:-:S04]  /*0c60*/  FFMA R13, R13, R14, R13 ;  /* 0x0000000e0d0d7223 */ /* 0x000fc8000000000d */
[----:B------:R-:W-:-:S04]  /*0c70*/  FFMA R14, R2, R13, RZ ;  /* 0x0000000d020e7223 */ /* 0x000fc800000000ff */
[----:B------:R-:W-:-:S04]  /*0c80*/  FFMA R11, -R4, R14, R2 ;  /* 0x0000000e040b7223 */ /* 0x000fc80000000102 */
[----:B------:R-:W-:Y:S01]  /*0c90*/  FFMA R11, R13, R11, R14 ;  /* 0x0000000b0d0b7223 */ /* 0x000fe2000000000e */
[----:B-12---:R-:W-:Y:S06]  /*0ca0*/  @!P0 BRA `(.L_x_77) ;  /* 0x0000000000108947 */ /* 0x006fec0003800000 */
[----:B------:R-:W-:Y:S01]  /*0cb0*/  IMAD.MOV.U32 R3, RZ, RZ, R2 ;  /* 0x000000ffff037224 */ /* 0x000fe200078e0002 */
[----:B------:R-:W-:-:S07]  /*0cc0*/  MOV R14, 0xce0 ;  /* 0x00000ce0000e7802 */ /* 0x000fce0000000f00 */
[----:B------:R-:W-:Y:S05]  /*0cd0*/  CALL.REL.NOINC `($__internal_1_$__cuda_sm3x_div_rn_noftz_f32_slowpath) ;  /* 0x0000000800907944 */ /* 0x000fea0003c00000 */
[----:B------:R-:W-:-:S07]  /*0ce0*/  IMAD.MOV.U32 R11, RZ, RZ, R3 ;  /* 0x000000ffff0b7224 */ /* 0x000fce00078e0003 */
.L_x_77:
[----:B------:R-:W-:Y:S05]  /*0cf0*/  BSYNC.RECONVERGENT B0 ;  /* 0x0000000000007941 */ /* 0x000fea0003800200 */
.L_x_76:
[----:B------:R-:W-:Y:S02]  /*0d00*/  IMAD.MOV.U32 R3, RZ, RZ, 0x3b33710b ;  /* 0x3b33710bff037424 */ /* 0x000fe400078e00ff */
[----:B------:R-:W-:Y:S01]  /*0d10*/  FMUL R2, R11, R11 ;  /* 0x0000000b0b027220 */ /* 0x000fe20000400000 */
[----:B------:R-:W-:Y:S01]  /*0d20*/  ISETP.GE.AND P0, PT, R12, RZ, PT ;  /* 0x000000ff0c00720c */ /* 0x000fe20003f06270 */
[----:B------:R-:W-:Y:S01]  /*0d30*/  IMAD.MOV.U32 R15, RZ, RZ, 0x3f6ee581 ;  /* 0x3f6ee581ff0f7424 */ /* 0x000fe200078e00ff */
[----:B------:R-:W0:Y:S01]  /*0d40*/  MUFU.RCP64H R13, 3.1415920257568359375 ;  /* 0x400921fb000d7908 */ /* 0x000e220000001800 */
[----:B------:R-:W-:Y:S01]  /*0d50*/  FFMA R3, R2, R3, -0.015681877732276916504 ;  /* 0xbc80774802037423 */ /* 0x000fe20000000003 */
[----:B------:R-:W-:Y:S01]  /*0d60*/  FSETP.NEU.AND P4, PT, |R5|, |R0|, PT ;  /* 0x400000000500720b */ /* 0x000fe20003f8d200 */
[----:B------:R-:W-:Y:S01]  /*0d70*/  BSSY.RECONVERGENT B0, `(.L_x_78) ;  /* 0x0000029000007945 */ /* 0x000fe20003800200 */
[----:B------:R-:W-:Y:S01]  /*0d80*/  FSETP.NEU.AND P1, PT, R4, RZ, PT ;  /* 0x000000ff0400720b */ /* 0x000fe20003f2d000 */
[----:B------:R-:W-:Y:S01]  /*0d90*/  FFMA R3, R2, R3, 0.042200751602649688721 ;  /* 0x3d2cdab202037423 */ /* 0x000fe20000000003 */
[----:B------:R-:W-:-:S03]  /*0da0*/  IMAD.MOV.U32 R4, RZ, RZ, 0x4016cbe4 ;  /* 0x4016cbe4ff047424 */ /* 0x000fc600078e00ff */
[----:B------:R-:W-:-:S04]  /*0db0*/  FFMA R3, R2, R3, -0.074792981147766113281 ;  /* 0xbd992d1002037423 */ /* 0x000fc80000000003 */
[----:B------:R-:W-:-:S04]  /*0dc0*/  FFMA R3, R2, R3, 0.10640415549278259277 ;  /* 0x3dd9ea6c02037423 */ /* 0x000fc80000000003 */
[----:B------:R-:W-:-:S04]  /*0dd0*/  FFMA R3, R2, R3, -0.14207722246646881104 ;  /* 0xbe117cb102037423 */ /* 0x000fc80000000003 */
[----:B------:R-:W-:-:S04]  /*0de0*/  FFMA R3, R2, R3, 0.19993925094604492188 ;  /* 0x3e4cbce002037423 */ /* 0x000fc80000000003 */
[----:B------:R-:W-:-:S04]  /*0df0*/  FFMA R3, R2, R3, -0.33333197236061096191 ;  /* 0xbeaaaa7d02037423 */ /* 0x000fc80000000003 */
[----:B------:R-:W-:-:S04]  /*0e00*/  FMUL R2, R2, R3 ;  /* 0x0000000302027220 */ /* 0x000fc80000400000 */
[----:B------:R-:W-:Y:S01]  /*0e10*/  FFMA R2, R2, R11, R11 ;  /* 0x0000000b02027223 */ /* 0x000fe2000000000b */
[----:B------:R-:W-:-:S03]  /*0e20*/  FSEL R11, R15, 1.8663789033889770508, P3 ;  /* 0x3feee5810f0b7808 */ /* 0x000fc60001800000 */
[----:B------:R-:W-:Y:S01]  /*0e30*/  FFMA R3, R15, 1.6832555532455444336, -R2 ;  /* 0x3fd774eb0f037823 */ /* 0x000fe20000000802 */
[----:B------:R-:W-:-:S04]  /*0e40*/  FSEL R12, R2, -R2, P3 ;  /* 0x80000002020c7208 */ /* 0x000fc80001800000 */
[----:B------:R-:W-:Y:S01]  /*0e50*/  FSEL R17, R3, R2, P3 ;  /* 0x0000000203117208 */ /* 0x000fe20001800000 */
[----:B------:R-:W-:Y:S01]  /*0e60*/  @!P0 FFMA R17, R11, 1.6832555532455444336, R12 ;  /* 0x3fd774eb0b118823 */ /* 0x000fe2000000000c */
[----:B------:R-:W-:Y:S01]  /*0e70*/  IMAD.MOV.U32 R2, RZ, RZ, 0x53c8d4f1 ;  /* 0x53c8d4f1ff027424 */ /* 0x000fe200078e00ff */
[----:B------:R-:W-:Y:S01]  /*0e80*/  @!P4 FSEL R17, R4, 0.78539818525314331055, !P0 ;  /* 0x3f490fdb0411c808 */ /* 0x000fe20004000000 */
[----:B------:R-:W-:Y:S02]  /*0e90*/  IMAD.MOV.U32 R3, RZ, RZ, 0x400921fb ;  /* 0x400921fbff037424 */ /* 0x000fe400078e00ff */
[----:B------:R-:W-:Y:S01]  /*0ea0*/  FADD R4, |R0|, |R5| ;  /* 0x4000000500047221 */ /* 0x000fe20000000200 */
[----:B------:R-:W-:Y:S01]  /*0eb0*/  IMAD.MOV.U32 R12, RZ, RZ, 0x1 ;  /* 0x00000001ff0c7424 */ /* 0x000fe200078e00ff */
[----:B------:R-:W-:-:S03]  /*0ec0*/  @!P1 FSEL R17, RZ, 3.1415927410125732422, P0 ;  /* 0x40490fdbff119808 */ /* 0x000fc60000000000 */
[----:B------:R-:W-:Y:S02]  /*0ed0*/  FSETP.NAN.AND P0, PT, R4, R4, PT ;  /* 0x000000040400720b */ /* 0x000fe40003f08000 */
[----:B0-----:R-:W-:Y:S01]  /*0ee0*/  DFMA R14, R12, -R2, 1 ;  /* 0x3ff000000c0e742b */ /* 0x001fe20000000802 */
[----:B------:R-:W-:-:S04]  /*0ef0*/  LOP3.LUT R17, R17, 0x80000000, R0, 0xb8, !PT ;  /* 0x8000000011117812 */ /* 0x000fc800078eb800 */
[----:B------:R-:W-:-:S03]  /*0f00*/  FSEL R17, R4, R17, P0 ;  /* 0x0000001104117208 */ /* 0x000fc60000000000 */
[----:B------:R-:W-:-:S08]  /*0f10*/  DFMA R14, R14, R14, R14 ;  /* 0x0000000e0e0e722b */ /* 0x000fd0000000000e */
[----:B------:R-:W-:Y:S01]  /*0f20*/  DFMA R14, R12, R14, R12 ;  /* 0x0000000e0c0e722b */ /* 0x000fe2000000000c */
[----:B------:R-:W-:-:S07]  /*0f30*/  FMUL R12, R17, 180 ;  /* 0x43340000110c7820 */ /* 0x000fce0000400000 */
[C---:B------:R-:W-:Y:S01]  /*0f40*/  DFMA R16, R14.reuse, -R2, 1 ;  /* 0x3ff000000e10742b */ /* 0x040fe20000000802 */
[----:B------:R-:W0:Y:S07]  /*0f50*/  F2F.F64.F32 R12, R12 ;  /* 0x0000000c000c7310 */ /* 0x000e2e0000201800 */
[----:B------:R-:W-:-:S08]  /*0f60*/  DFMA R16, R14, R16, R14 ;  /* 0x000000100e10722b */ /* 0x000fd0000000000e */
[----:B0-----:R-:W-:Y:S01]  /*0f70*/  DMUL R14, R12, R16 ;  /* 0x000000100c0e7228 */ /* 0x001fe20000000000 */
[----:B------:R-:W-:-:S07]  /*0f80*/  FSETP.GEU.AND P1, PT, |R13|, 6.5827683646048100446e-37, PT ;  /* 0x036000000d00780b */ /* 0x000fce0003f2e200 */
[----:B------:R-:W-:-:S08]  /*0f90*/  DFMA R2, R14, -R2, R12 ;  /* 0x800000020e02722b */ /* 0x000fd0000000000c */
[----:B------:R-:W-:-:S10]  /*0fa0*/  DFMA R2, R16, R2, R14 ;  /* 0x000000021002722b */ /* 0x000fd4000000000e */
[----:B------:R-:W-:-:S05]  /*0fb0*/  FFMA R4, RZ, 2.1426990032196044922, R3 ;  /* 0x400921fbff047823 */ /* 0x000fca0000000003 */
[----:B------:R-:W-:-:S13]  /*0fc0*/  FSETP.GT.AND P0, PT, |R4|, 1.469367938527859385e-39, PT ;  /* 0x001000000400780b */ /* 0x000fda0003f04200 */
[----:B------:R-:W-:Y:S05]  /*0fd0*/  @P0 BRA P1, `(.L_x_79) ;  /* 0x0000000000080947 */ /* 0x000fea0000800000 */
[----:B------:R-:W-:-:S07]  /*0fe0*/  MOV R22, 0x1000 ;  /* 0x0000100000167802 */ /* 0x000fce0000000f00 */
[----:B------:R-:W-:Y:S05]  /*0ff0*/  CALL.REL.NOINC `($__internal_0_$__cuda_sm20_div_rn_f64_full) ;  /* 0x0000000000887944 */ /* 0x000fea0003c00000 */
.L_x_79:
[----:B------:R-:W-:Y:S05]  /*1000*/  BSYNC.RECONVERGENT B0 ;  /* 0x0000000000007941 */ /* 0x000fea0003800200 */
.L_x_78:
[----:B------:R-:W0:Y:S01]  /*1010*/  LDC.64 R12, c[0x0][0x390] ;  /* 0x0000e400ff0c7b82 */ /* 0x000e220000000a00 */
[----:B------:R-:W1:Y:S01]  /*1020*/  F2F.F32.F64 R2, R2 ;  /* 0x0000000200027310 */ /* 0x000e620000301000 */
[----:B0-----:R-:W-:-:S05]  /*1030*/  IMAD.WIDE R10, R10, 0x4, R12 ;  /* 0x000000040a0a7825 */ /* 0x001fca00078e020c */
[----:B-1----:R0:W-:Y:S01]  /*1040*/  STG.E desc[UR6][R10.64], R2 ;  /* 0x000000020a007986 */ /* 0x0021e2000c101906 */
[----:B------:R-:W-:Y:S05]  /*1050*/  @P2 EXIT ;  /* 0x000000000000294d */ /* 0x000fea0003800000 */
[----:B------:R1:W5:Y:S01]  /*1060*/  LDG.E R8, desc[UR6][R8.64] ;  /* 0x0000000608087981 */ /* 0x000362000c1e1900 */
[----:B------:R-:W2:Y:S01]  /*1070*/  MUFU.RCP R4, R5 ;  /* 0x0000000500047308 */ /* 0x000ea20000001000 */
[----:B------:R-:W-:Y:S07]  /*1080*/  BSSY.RECONVERGENT B0, `(.L_x_80) ;  /* 0x000000c000007945 */ /* 0x000fee0003800200 */
[----:B------:R-:W3:Y:S01]  /*1090*/  FCHK P0, R0, R5 ;  /* 0x0000000500007302 */ /* 0x000ee20000000000 */
[----:B--2---:R-:W-:-:S04]  /*10a0*/  FFMA R3, -R5, R4, 1 ;  /* 0x3f80000005037423 */ /* 0x004fc80000000104 */
[----:B------:R-:W-:-:S04]  /*10b0*/  FFMA R3, R4, R3, R4 ;  /* 0x0000000304037223 */ /* 0x000fc80000000004 */
[----:B------:R-:W-:-:S04]  /*10c0*/  FFMA R4, R0, R3, RZ ;  /* 0x0000000300047223 */ /* 0x000fc800000000ff */
[----:B0-----:R-:W-:-:S04]  /*10d0*/  FFMA R10, -R5, R4, R0 ;  /* 0x00000004050a7223 */ /* 0x001fc80000000100 */
[----:B------:R-:W-:Y:S01]  /*10e0*/  FFMA R3, R3, R10, R4 ;  /* 0x0000000a03037223 */ /* 0x000fe20000000004 */
[----:B-1-3--:R-:W-:Y:S06]  /*10f0*/  @!P0 BRA `(.L_x_81) ;  /* 0x0000000000108947 */ /* 0x00afec0003800000 */
[----:B------:R-:W-:Y:S01]  /*1100*/  IMAD.MOV.U32 R3, RZ, RZ, R0 ;  /* 0x000000ffff037224 */ /* 0x000fe200078e0000 */
[----:B------:R-:W-:Y:S01]  /*1110*/  MOV R14, 0x1140 ;  /* 0x00001140000e7802 */ /* 0x000fe20000000f00 */
[----:B------:R-:W-:-:S07]  /*1120*/  IMAD.MOV.U32 R4, RZ, RZ, R5 ;  /* 0x000000ffff047224 */ /* 0x000fce00078e0005 */
[----:B-----5:R-:W-:Y:S05]  /*1130*/  CALL.REL.NOINC `($__internal_1_$__cuda_sm3x_div_rn_noftz_f32_slowpath) ;  /* 0x0000000400787944 */ /* 0x020fea0003c00000 */
.L_x_81:
[----:B------:R-:W-:Y:S05]  /*1140*/  BSYNC.RECONVERGENT B0 ;  /* 0x0000000000007941 */ /* 0x000fea0003800200 */
.L_x_80:
[----:B------:R-:W0:Y:S01]  /*1150*/  F2F.F64.F32 R10, R3 ;  /* 0x00000003000a7310 */ /* 0x000e220000201800 */
[----:B------:R-:W-:Y:S01]  /*1160*/  MOV R0, 0x8 ;  /* 0x0000000800007802 */ /* 0x000fe20000000f00 */
[----:B-----5:R1:W-:Y:S01]  /*1170*/  STL [R1], R8 ;  /* 0x0000000801007387 */ /* 0x0203e20000100800 */
[----:B------:R-:W2:Y:S02]  /*1180*/  LDCU.64 UR4, c[0x4][URZ] ;  /* 0x01000000ff0477ac */ /* 0x000ea40008000a00 */
[----:B------:R1:W3:Y:S03]  /*1190*/  LDC.64 R14, c[0x4][R0] ;  /* 0x01000000000e7b82 */ /* 0x0002e60000000a00 */
[----:B------:R-:W4:Y:S01]  /*11a0*/  F2F.F64.F32 R12, R2 ;  /* 0x00000002000c7310 */ /* 0x000f220000201800 */
[----:B0-----:R1:W-:Y:S01]  /*11b0*/  STL.64 [R1+0x8], R10 ;  /* 0x0000080a01007387 */ /* 0x0013e20000100a00 */
[----:B--2---:R-:W-:-:S03]  /*11c0*/  IMAD.U32 R4, RZ, RZ, UR4 ;  /* 0x00000004ff047e24 */ /* 0x004fc6000f8e00ff */
[----:B----4-:R1:W-:Y:S01]  /*11d0*/  STL.64 [R1+0x10], R12 ;  /* 0x0000100c01007387 */ /* 0x0103e20000100a00 */
[----:B------:R-:W-:-:S07]  /*11e0*/  IMAD.U32 R5, RZ, RZ, UR5 ;  /* 0x00000005ff057e24 */ /* 0x000fce000f8e00ff */
[----:B------:R-:W-:-:S07]  /*11f0*/  LEPC R20, `(.L_x_82) ;  /* 0x000000001014794e */ /* 0x000fce0000000000 */
[----:B-1-3--:R-:W-:Y:S05]  /*1200*/  CALL.ABS.NOINC R14 ;  /* 0x000000000e007343 */ /* 0x00afea0003c00000 */
.L_x_82:
[----:B------:R-:W-:Y:S05]  /*1210*/  EXIT ;  /* 0x000000000000794d */ /* 0x000fea0003800000 */
        .weak           $__internal_0_$__cuda_sm20_div_rn_f64_full
        .type           $__internal_0_$__cuda_sm20_div_rn_f64_full,@function
        .size           $__internal_0_$__cuda_sm20_div_rn_f64_full,($__internal_1_$__cuda_sm3x_div_rn_noftz_f32_slowpath - $__internal_0_$__cuda_sm20_div_rn_f64_full)
$__internal_0_$__cuda_sm20_div_rn_f64_full:
[----:B------:R-:W-:Y:S01]  /*1220*/  IMAD.MOV.U32 R3, RZ, RZ, 0x3ff921fb ;  /* 0x3ff921fbff037424 */ /* 0x000fe200078e00ff */
[C---:B------:R-:W-:Y:S01]  /*1230*/  FSETP.GEU.AND P1, PT, |R13|.reuse, 1.469367938527859385e-39, PT ;  /* 0x001000000d00780b */ /* 0x040fe20003f2e200 */
[----:B------:R-:W-:Y:S01]  /*1240*/  IMAD.MOV.U32 R2, RZ, RZ, 0x53c8d4f1 ;  /* 0x53c8d4f1ff027424 */ /* 0x000fe200078e00ff */
[----:B------:R-:W-:Y:S01]  /*1250*/  LOP3.LUT R4, R13, 0x7ff00000, RZ, 0xc0, !PT ;  /* 0x7ff000000d047812 */ /* 0x000fe200078ec0ff */
[----:B------:R-:W0:Y:S01]  /*1260*/  MUFU.RCP64H R17, R3 ;  /* 0x0000000300117308 */ /* 0x000e220000001800 */
[----:B------:R-:W-:Y:S01]  /*1270*/  IMAD.MOV.U32 R16, RZ, RZ, 0x1 ;  /* 0x00000001ff107424 */ /* 0x000fe200078e00ff */
[----:B------:R-:W-:Y:S01]  /*1280*/  BSSY.RECONVERGENT B1, `(.L_x_83) ;  /* 0x0000045000017945 */ /* 0x000fe20003800200 */
[----:B------:R-:W-:Y:S01]  /*1290*/  IMAD.MOV.U32 R11, RZ, RZ, 0x1ca00000 ;  /* 0x1ca00000ff0b7424 */ /* 0x000fe200078e00ff */
[----:B------:R-:W-:Y:S01]  /*12a0*/  ISETP.GE.U32.AND P0, PT, R4, 0x40000000, PT ;  /* 0x400000000400780c */ /* 0x000fe20003f06070 */
[----:B------:R-:W-:Y:S02]  /*12b0*/  IMAD.MOV.U32 R23, RZ, RZ, R4 ;  /* 0x000000ffff177224 */ /* 0x000fe400078e0004 */
[----:B------:R-:W-:Y:S01]  /*12c0*/  IMAD.MOV.U32 R24, RZ, RZ, 0x40000000 ;  /* 0x40000000ff187424 */ /* 0x000fe200078e00ff */
[----:B------:R-:W-:-:S04]  /*12d0*/  SEL R11, R11, 0x63400000, !P0 ;  /* 0x634000000b0b7807 */ /* 0x000fc80004000000 */
[----:B------:R-:W-:-:S04]  /*12e0*/  @!P1 LOP3.LUT R20, R11, 0x80000000, R13, 0xf8, !PT ;  /* 0x800000000b149812 */ /* 0x000fc800078ef80d */
[----:B------:R-:W-:Y:S01]  /*12f0*/  @!P1 LOP3.LUT R21, R20, 0x100000, RZ, 0xfc, !PT ;  /* 0x0010000014159812 */ /* 0x000fe200078efcff */
[----:B0-----:R-:W-:Y:S01]  /*1300*/  DFMA R14, R16, -R2, 1 ;  /* 0x3ff00000100e742b */ /* 0x001fe20000000802 */
[----:B------:R-:W-:-:S07]  /*1310*/  @!P1 IMAD.MOV.U32 R20, RZ, RZ, RZ ;  /* 0x000000ffff149224 */ /* 0x000fce00078e00ff */
[----:B------:R-:W-:-:S08]  /*1320*/  DFMA R14, R14, R14, R14 ;  /* 0x0000000e0e0e722b */ /* 0x000fd0000000000e */
[----:B------:R-:W-:Y:S01]  /*1330*/  DFMA R16, R16, R14, R16 ;  /* 0x0000000e1010722b */ /* 0x000fe20000000010 */
[----:B------:R-:W-:Y:S01]  /*1340*/  LOP3.LUT R15, R11, 0x800fffff, R13, 0xf8, !PT ;  /* 0x800fffff0b0f7812 */ /* 0x000fe200078ef80d */
[----:B------:R-:W-:-:S06]  /*1350*/  IMAD.MOV.U32 R14, RZ, RZ, R12 ;  /* 0x000000ffff0e7224 */ /* 0x000fcc00078e000c */
[----:B------:R-:W-:Y:S02]  /*1360*/  DFMA R18, R16, -R2, 1 ;  /* 0x3ff000001012742b */ /* 0x000fe40000000802 */
[----:B------:R-:W-:-:S06]  /*1370*/  @!P1 DFMA R14, R14, 2, -R20 ;  /* 0x400000000e0e982b */ /* 0x000fcc0000000814 */
[----:B------:R-:W-:-:S04]  /*1380*/  DFMA R18, R16, R18, R16 ;  /* 0x000000121012722b */ /* 0x000fc80000000010 */
[----:B------:R-:W-:-:S04]  /*1390*/  @!P1 LOP3.LUT R23, R15, 0x7ff00000, RZ, 0xc0, !PT ;  /* 0x7ff000000f179812 */ /* 0x000fc800078ec0ff */
[----:B------:R-:W-:Y:S01]  /*13a0*/  DMUL R16, R18, R14 ;  /* 0x0000000e12107228 */ /* 0x000fe20000000000 */
[----:B------:R-:W-:-:S05]  /*13b0*/  VIADD R25, R23, 0xffffffff ;  /* 0xffffffff17197836 */ /* 0x000fca0000000000 */
[----:B------:R-:W-:Y:S01]  /*13c0*/  ISETP.GT.U32.AND P0, PT, R25, 0x7feffffe, PT ;  /* 0x7feffffe1900780c */ /* 0x000fe20003f04070 */
[----:B------:R-:W-:Y:S01]  /*13d0*/  VIADD R25, R24, 0xffffffff ;  /* 0xffffffff18197836 */ /* 0x000fe20000000000 */
[----:B------:R-:W-:-:S04]  /*13e0*/  DFMA R20, R16, -R2, R14 ;  /* 0x800000021014722b */ /* 0x000fc8000000000e */
[----:B------:R-:W-:-:S04]  /*13f0*/  ISETP.GT.U32.OR P0, PT, R25, 0x7feffffe, P0 ;  /* 0x7feffffe1900780c */ /* 0x000fc80000704470 */
[----:B------:R-:W-:-:S09]  /*1400*/  DFMA R20, R18, R20, R16 ;  /* 0x000000141214722b */ /* 0x000fd20000000010 */
[----:B------:R-:W-:Y:S05]  /*1410*/  @P0 BRA `(.L_x_84) ;  /* 0x0000000000680947 */ /* 0x000fea0003800000 */
[----:B------:R-:W-:Y:S02]  /*1420*/  IMAD.MOV.U32 R13, RZ, RZ, 0x40000000 ;  /* 0x40000000ff0d7424 */ /* 0x000fe400078e00ff */
[----:B------:R-:W-:-:S03]  /*1430*/  IMAD.MOV.U32 R12, RZ, RZ, RZ ;  /* 0x000000ffff0c7224 */ /* 0x000fc600078e00ff */
[----:B------:R-:W-:-:S04]  /*1440*/  VIADDMNMX R4, R4, -R13, 0xb9600000, !PT ;  /* 0xb960000004047446 */ /* 0x000fc8000780090d */
[----:B------:R-:W-:-:S05]  /*1450*/  VIMNMX R4, PT, PT, R4, 0x46a00000, PT ;  /* 0x46a0000004047848 */ /* 0x000fca0003fe0100 */
[----:B------:R-:W-:-:S04]  /*1460*/  IMAD.IADD R11, R4, 0x1, -R11 ;  /* 0x00000001040b7824 */ /* 0x000fc800078e0a0b */
[----:B------:R-:W-:-:S06]  /*1470*/  VIADD R13, R11, 0x7fe00000 ;  /* 0x7fe000000b0d7836 */ /* 0x000fcc0000000000 */
[----:B------:R-:W-:-:S10]  /*1480*/  DMUL R16, R20, R12 ;  /* 0x0000000c14107228 */ /* 0x000fd40000000000 */
[----:B------:R-:W-:-:S13]  /*1490*/  FSETP.GTU.AND P0, PT, |R17|, 1.469367938527859385e-39, PT ;  /* 0x001000001100780b */ /* 0x000fda0003f0c200 */
[----:B------:R-:W-:Y:S05]  /*14a0*/  @P0 BRA `(.L_x_85) ;  /* 0x0000000000880947 */ /* 0x000fea0003800000 */
[----:B------:R-:W-:Y:S01]  /*14b0*/  DFMA R2, R20, -R2, R14 ;  /* 0x800000021402722b */ /* 0x000fe2000000000e */
[----:B------:R-:W-:-:S09]  /*14c0*/  IMAD.MOV.U32 R12, RZ, RZ, RZ ;  /* 0x000000ffff0c7224 */ /* 0x000fd200078e00ff */
[C---:B------:R-:W-:Y:S02]  /*14d0*/  FSETP.NEU.AND P0, PT, R3.reuse, RZ, PT ;  /* 0x000000ff0300720b */ /* 0x040fe40003f0d000 */
[----:B------:R-:W-:-:S04]  /*14e0*/  LOP3.LUT R2, R3, 0x400921fb, RZ, 0x3c, !PT ;  /* 0x400921fb03027812 */ /* 0x000fc800078e3cff */
[----:B------:R-:W-:-:S04]  /*14f0*/  LOP3.LUT R15, R2, 0x80000000, RZ, 0xc0, !PT ;  /* 0x80000000020f7812 */ /* 0x000fc800078ec0ff */
[----:B------:R-:W-:-:S03]  /*1500*/  LOP3.LUT R13, R15, R13, RZ, 0xfc, !PT ;  /* 0x0000000d0f0d7212 */ /* 0x000fc600078efcff */
[----:B------:R-:W-:Y:S05]  /*1510*/  @!P0 BRA `(.L_x_85) ;  /* 0x00000000006c8947 */ /* 0x000fea0003800000 */
[----:B------:R-:W-:Y:S01]  /*1520*/  IMAD.MOV R3, RZ, RZ, -R11 ;  /* 0x000000ffff037224 */ /* 0x000fe200078e0a0b */
[----:B------:R-:W-:Y:S01]  /*1530*/  DMUL.RP R12, R20, R12 ;  /* 0x0000000c140c7228 */ /* 0x000fe20000008000 */
[----:B------:R-:W-:Y:S01]  /*1540*/  IMAD.MOV.U32 R2, RZ, RZ, RZ ;  /* 0x000000ffff027224 */ /* 0x000fe200078e00ff */
[----:B------:R-:W-:-:S05]  /*1550*/  IADD3 R11, PT, PT, -R11, -0x43300000, RZ ;  /* 0xbcd000000b0b7810 */ /* 0x000fca0007ffe1ff */
[----:B------:R-:W-:-:S03]  /*1560*/  DFMA R2, R16, -R2, R20 ;  /* 0x800000021002722b */ /* 0x000fc60000000014 */
[----:B------:R-:W-:-:S07]  /*1570*/  LOP3.LUT R15, R13, R15, RZ, 0x3c, !PT ;  /* 0x0000000f0d0f7212 */ /* 0x000fce00078e3cff */
[----:B------:R-:W-:-:S04]  /*1580*/  FSETP.NEU.AND P0, PT, |R3|, R11, PT ;  /* 0x0000000b0300720b */ /* 0x000fc80003f0d200 */
[----:B------:R-:W-:Y:S02]  /*1590*/  FSEL R16, R12, R16, !P0 ;  /* 0x000000100c107208 */ /* 0x000fe40004000000 */
[----:B------:R-:W-:Y:S01]  /*15a0*/  FSEL R17, R15, R17, !P0 ;  /* 0x000000110f117208 */ /* 0x000fe20004000000 */
[----:B------:R-:W-:Y:S06]  /*15b0*/  BRA `(.L_x_85) ;  /* 0x0000000000447947 */ /* 0x000fec0003800000 */
.L_x_84:
[----:B------:R-:W-:-:S14]  /*15c0*/  DSETP.NAN.AND P0, PT, R12, R12, PT ;  /* 0x0000000c0c00722a */ /* 0x000fdc0003f08000 */
[----:B------:R-:W-:Y:S05]  /*15d0*/  @P0 BRA `(.L_x_86) ;  /* 0x0000000000340947 */ /* 0x000fea0003800000 */
[----:B------:R-:W-:Y:S01]  /*15e0*/  ISETP.NE.AND P0, PT, R23, R24, PT ;  /* 0x000000181700720c */ /* 0x000fe20003f05270 */
[----:B------:R-:W-:Y:S02]  /*15f0*/  IMAD.MOV.U32 R16, RZ, RZ, 0x0 ;  /* 0x00000000ff107424 */ /* 0x000fe400078e00ff */
[----:B------:R-:W-:-:S10]  /*1600*/  IMAD.MOV.U32 R17, RZ, RZ, -0x80000 ;  /* 0xfff80000ff117424 */ /* 0x000fd400078e00ff */
[----:B------:R-:W-:Y:S05]  /*1610*/  @!P0 BRA `(.L_x_85) ;  /* 0x00000000002c8947 */ /* 0x000fea0003800000 */
[----:B------:R-:W-:Y:S02]  /*1620*/  ISETP.NE.AND P0, PT, R23, 0x7ff00000, PT ;  /* 0x7ff000001700780c */ /* 0x000fe40003f05270 */
[----:B------:R-:W-:Y:S02]  /*1630*/  LOP3.LUT R12, R13, 0x400921fb, RZ, 0x3c, !PT ;  /* 0x400921fb0d0c7812 */ /* 0x000fe400078e3cff */
[----:B------:R-:W-:Y:S02]  /*1640*/  ISETP.EQ.OR P0, PT, R24, RZ, !P0 ;  /* 0x000000ff1800720c */ /* 0x000fe40004702670 */
[----:B------:R-:W-:-:S11]  /*1650*/  LOP3.LUT R17, R12, 0x80000000, RZ, 0xc0, !PT ;  /* 0x800000000c117812 */ /* 0x000fd600078ec0ff */
[----:B------:R-:W-:Y:S01]  /*1660*/  @P0 LOP3.LUT R2, R17, 0x7ff00000, RZ, 0xfc, !PT ;  /* 0x7ff0000011020812 */ /* 0x000fe200078efcff */
[----:B------:R-:W-:Y:S02]  /*1670*/  @!P0 IMAD.MOV.U32 R16, RZ, RZ, RZ ;  /* 0x000000ffff108224 */ /* 0x000fe400078e00ff */
[----:B------:R-:W-:Y:S02]  /*1680*/  @P0 IMAD.MOV.U32 R16, RZ, RZ, RZ ;  /* 0x000000ffff100224 */ /* 0x000fe400078e00ff */
[----:B------:R-:W-:Y:S01]  /*1690*/  @P0 IMAD.MOV.U32 R17, RZ, RZ, R2 ;  /* 0x000000ffff110224 */ /* 0x000fe200078e0002 */
[----:B------:R-:W-:Y:S06]  /*16a0*/  BRA `(.L_x_85) ;  /* 0x0000000000087947 */ /* 0x000fec0003800000 */
.L_x_86:
[----:B------:R-:W-:Y:S01]  /*16b0*/  LOP3.LUT R17, R13, 0x80000, RZ, 0xfc, !PT ;  /* 0x000800000d117812 */ /* 0x000fe200078efcff */
[----:B------:R-:W-:-:S07]  /*16c0*/  IMAD.MOV.U32 R16, RZ, RZ, R12 ;  /* 0x000000ffff107224 */ /* 0x000fce00078e000c */
.L_x_85:
[----:B------:R-:W-:Y:S05]  /*16d0*/  BSYNC.RECONVERGENT B1 ;  /* 0x0000000000017941 */ /* 0x000fea0003800200 */
.L_x_83:
[----:B------:R-:W-:Y:S02]  /*16e0*/  IMAD.MOV.U32 R23, RZ, RZ, 0x0 ;  /* 0x00000000ff177424 */ /* 0x000fe400078e00ff */
[----:B------:R-:W-:Y:S02]  /*16f0*/  IMAD.MOV.U32 R2, RZ, RZ, R16 ;  /* 0x000000ffff027224 */ /* 0x000fe400078e0010 */
[----:B------:R-:W-:Y:S01]  /*1700*/  IMAD.MOV.U32 R3, RZ, RZ, R17 ;  /* 0x000000ffff037224 */ /* 0x000fe200078e0011 */
[----:B------:R-:W-:Y:S06]  /*1710*/  RET.REL.NODEC R22 `(sobelAndSuppression) ;  /* 0xffffffe816387950 */ /* 0x000fec0003c3ffff */
        .weak           $__internal_1_$__cuda_sm3x_div_rn_noftz_f32_slowpath
        .type           $__internal_1_$__cuda_sm3x_div_rn_noftz_f32_slowpath,@function
        .size           $__internal_1_$__cuda_sm3x_div_rn_noftz_f32_slowpath,(.L_x_100 - $__internal_1_$__cuda_sm3x_div_rn_noftz_f32_slowpath)
$__internal_1_$__cuda_sm3x_div_rn_noftz_f32_slowpath:
[--C-:B------:R-:W-:Y:S01]  /*1720*/  SHF.R.U32.HI R11, RZ, 0x17, R4.reuse ;  /* 0x00000017ff0b7819 */ /* 0x100fe20000011604 */
[----:B------:R-:W-:Y:S01]  /*1730*/  BSSY.RECONVERGENT B1, `(.L_x_87) ;  /* 0x0000063000017945 */ /* 0x000fe20003800200 */
[----:B------:R-:W-:Y:S01]  /*1740*/  SHF.R.U32.HI R13, RZ, 0x17, R3 ;  /* 0x00000017ff0d7819 */ /* 0x000fe20000011603 */
[----:B------:R-:W-:Y:S01]  /*1750*/  IMAD.MOV.U32 R16, RZ, RZ, R4 ;  /* 0x000000ffff107224 */ /* 0x000fe200078e0004 */
[----:B------:R-:W-:Y:S02]  /*1760*/  LOP3.LUT R11, R11, 0xff, RZ, 0xc0, !PT ;  /* 0x000000ff0b0b7812 */ /* 0x000fe400078ec0ff */
[----:B------:R-:W-:-:S03]  /*1770*/  LOP3.LUT R18, R13, 0xff, RZ, 0xc0, !PT ;  /* 0x000000ff0d127812 */ /* 0x000fc600078ec0ff */
[----:B------:R-:W-:Y:S02]  /*1780*/  VIADD R17, R11, 0xffffffff ;  /* 0xffffffff0b117836 */ /* 0x000fe40000000000 */
[----:B------:R-:W-:-:S03]  /*1790*/  VIADD R15, R18, 0xffffffff ;  /* 0xffffffff120f7836 */ /* 0x000fc60000000000 */
[----:B------:R-:W-:-:S04]  /*17a0*/  ISETP.GT.U32.AND P0, PT, R17, 0xfd, PT ;  /* 0x000000fd1100780c */ /* 0x000fc80003f04070 */
[----:B------:R-:W-:-:S13]  /*17b0*/  ISETP.GT.U32.OR P0, PT, R15, 0xfd, P0 ;  /* 0x000000fd0f00780c */ /* 0x000fda0000704470 */
[----:B------:R-:W-:Y:S01]  /*17c0*/  @!P0 IMAD.MOV.U32 R13, RZ, RZ, RZ ;  /* 0x000000ffff0d8224 */ /* 0x000fe200078e00ff */
[----:B------:R-:W-:Y:S06]  /*17d0*/  @!P0 BRA `(.L_x_88) ;  /* 0x00000000005c8947 */ /* 0x000fec0003800000 */
[----:B------:R-:W-:Y:S02]  /*17e0*/  FSETP.GTU.FTZ.AND P0, PT, |R3|, +INF , PT ;  /* 0x7f8000000300780b */ /* 0x000fe40003f1c200 */
[----:B------:R-:W-:-:S04]  /*17f0*/  FSETP.GTU.FTZ.AND P1, PT, |R4|, +INF , PT ;  /* 0x7f8000000400780b */ /* 0x000fc80003f3c200 */
[----:B------:R-:W-:-:S13]  /*1800*/  PLOP3.LUT P0, PT, P0, P1, PT, 0xf8, 0x8f ;  /* 0x00000000008f781c */ /* 0x000fda0000703f70 */
[----:B------:R-:W-:Y:S05]  /*1810*/  @P0 BRA `(.L_x_89) ;  /* 0x00000004004c0947 */ /* 0x000fea0003800000 */
[----:B------:R-:W-:-:S13]  /*1820*/  LOP3.LUT P0, RZ, R16, 0x7fffffff, R3, 0xc8, !PT ;  /* 0x7fffffff10ff7812 */ /* 0x000fda000780c803 */
[----:B------:R-:W-:Y:S05]  /*1830*/  @!P0 BRA `(.L_x_90) ;  /* 0x00000004003c8947 */ /* 0x000fea0003800000 */
[C---:B------:R-:W-:Y:S02]  /*1840*/  FSETP.NEU.FTZ.AND P4, PT, |R3|.reuse, +INF , PT ;  /* 0x7f8000000300780b */ /* 0x040fe40003f9d200 */
[----:B------:R-:W-:Y:S02]  /*1850*/  FSETP.NEU.FTZ.AND P1, PT, |R4|, +INF , PT ;  /* 0x7f8000000400780b */ /* 0x000fe40003f3d200 */
[----:B------:R-:W-:-:S11]  /*1860*/  FSETP.NEU.FTZ.AND P0, PT, |R3|, +INF , PT ;  /* 0x7f8000000300780b */ /* 0x000fd60003f1d200 */
[----:B------:R-:W-:Y:S05]  /*1870*/  @!P1 BRA !P4, `(.L_x_90) ;  /* 0x00000004002c9947 */ /* 0x000fea0006000000 */
[----:B------:R-:W-:-:S04]  /*1880*/  LOP3.LUT P4, RZ, R3, 0x7fffffff, RZ, 0xc0, !PT ;  /* 0x7fffffff03ff7812 */ /* 0x000fc8000788c0ff */
[----:B------:R-:W-:-:S13]  /*1890*/  PLOP3.LUT P1, PT, P1, P4, PT, 0x2f, 0xf2 ;  /* 0x0000000000f2781c */ /* 0x000fda0000f28577 */
[----:B------:R-:W-:Y:S05]  /*18a0*/  @P1 BRA `(.L_x_91) ;  /* 0x0000000400181947 */ /* 0x000fea0003800000 */
[----:B------:R-:W-:-:S04]  /*18b0*/  LOP3.LUT P1, RZ, R16, 0x7fffffff, RZ, 0xc0, !PT ;  /* 0x7fffffff10ff7812 */ /* 0x000fc8000782c0ff */
[----:B------:R-:W-:-:S13]  /*18c0*/  PLOP3.LUT P0, PT, P0, P1, PT, 0x2f, 0xf2 ;  /* 0x0000000000f2781c */ /* 0x000fda0000702577 */
[----:B------:R-:W-:Y:S05]  /*18d0*/  @P0 BRA `(.L_x_92) ;  /* 0x0000000400000947 */ /* 0x000fea0003800000 */
[----:B------:R-:W-:Y:S02]  /*18e0*/  ISETP.GE.AND P0, PT, R15, RZ, PT ;  /* 0x000000ff0f00720c */ /* 0x000fe40003f06270 */
[----:B------:R-:W-:-:S11]  /*18f0*/  ISETP.GE.AND P1, PT, R17, RZ, PT ;  /* 0x000000ff1100720c */ /* 0x000fd60003f26270 */
[----:B------:R-:W-:Y:S02]  /*1900*/  @P0 IMAD.MOV.U32 R13, RZ, RZ, RZ ;  /* 0x000000ffff0d0224 */ /* 0x000fe400078e00ff */
[----:B------:R-:W-:Y:S01]  /*1910*/  @!P0 FFMA R3, R3, 1.84467440737095516160e+19, RZ ;  /* 0x5f80000003038823 */ /* 0x000fe200000000ff */
[----:B------:R-:W-:Y:S02]  /*1920*/  @!P0 IMAD.MOV.U32 R13, RZ, RZ, -0x40 ;  /* 0xffffffc0ff0d8424 */ /* 0x000fe400078e00ff */
[----:B------:R-:W-:Y:S02]  /*1930*/  @!P1 FFMA R16, R4, 1.84467440737095516160e+19, RZ ;  /* 0x5f80000004109823 */ /* 0x000fe400000000ff */
[----:B------:R-:W-:-:S07]  /*1940*/  @!P1 VIADD R13, R13, 0x40 ;  /* 0x000000400d0d9836 */ /* 0x000fce0000000000 */
.L_x_88:
[----:B------:R-:W-:Y:S01]  /*1950*/  LEA R15, R11, 0xc0800000, 0x17 ;  /* 0xc08000000b0f7811 */ /* 0x000fe200078eb8ff */
[----:B------:R-:W-:Y:S01]  /*1960*/  VIADD R18, R18, 0xffffff81 ;  /* 0xffffff8112127836 */ /* 0x000fe20000000000 */
[----:B------:R-:W-:Y:S03]  /*1970*/  BSSY.RECONVERGENT B2, `(.L_x_93) ;  /* 0x0000035000027945 */ /* 0x000fe60003800200 */
[----:B------:R-:W-:Y:S02]  /*1980*/  IMAD.IADD R17, R16, 0x1, -R15 ;  /* 0x0000000110117824 */ /* 0x000fe400078e0a0f */
[C---:B------:R-:W-:Y:S01]  /*1990*/  IMAD R3, R18.reuse, -0x800000, R3 ;  /* 0xff80000012037824 */ /* 0x040fe200078e0203 */
[----:B------:R-:W-:Y:S01]  /*19a0*/  IADD3 R18, PT, PT, R18, 0x7f, -R11 ;  /* 0x0000007f12127810 */ /* 0x000fe20007ffe80b */
[----:B------:R-:W0:Y:S01]  /*19b0*/  MUFU.RCP R16, R17 ;  /* 0x0000001100107308 */ /* 0x000e220000001000 */
[----:B------:R-:W-:-:S03]  /*19c0*/  FADD.FTZ R20, -R17, -RZ ;  /* 0x800000ff11147221 */ /* 0x000fc60000010100 */
[----:B------:R-:W-:Y:S02]  /*19d0*/  IMAD.IADD R18, R18, 0x1, R13 ;  /* 0x0000000112127824 */ /* 0x000fe400078e020d */
[----:B0-----:R-:W-:-:S04]  /*19e0*/  FFMA R15, R16, R20, 1 ;  /* 0x3f800000100f7423 */ /* 0x001fc80000000014 */
[----:B------:R-:W-:-:S04]  /*19f0*/  FFMA R16, R16, R15, R16 ;  /* 0x0000000f10107223 */ /* 0x000fc80000000010 */
[----:B------:R-:W-:-:S04]  /*1a00*/  FFMA R15, R3, R16, RZ ;  /* 0x00000010030f7223 */ /* 0x000fc800000000ff */
[----:B------:R-:W-:-:S04]  /*1a10*/  FFMA R19, R20, R15, R3 ;  /* 0x0000000f14137223 */ /* 0x000fc80000000003 */
[----:B------:R-:W-:-:S04]  /*1a20*/  FFMA R15, R16, R19, R15 ;  /* 0x00000013100f7223 */ /* 0x000fc8000000000f */
[----:B------:R-:W-:-:S04]  /*1a30*/  FFMA R20, R20, R15, R3 ;  /* 0x0000000f14147223 */ /* 0x000fc80000000003 */
[----:B------:R-:W-:-:S05]  /*1a40*/  FFMA R3, R16, R20, R15 ;  /* 0x0000001410037223 */ /* 0x000fca000000000f */
[----:B------:R-:W-:-:S04]  /*1a50*/  SHF.R.U32.HI R11, RZ, 0x17, R3 ;  /* 0x00000017ff0b7819 */ /* 0x000fc80000011603 */
[----:B------:R-:W-:-:S05]  /*1a60*/  LOP3.LUT R11, R11, 0xff, RZ, 0xc0, !PT ;  /* 0x000000ff0b0b7812 */ /* 0x000fca00078ec0ff */
[----:B------:R-:W-:-:S04]  /*1a70*/  IMAD.IADD R17, R11, 0x1, R18 ;  /* 0x000000010b117824 */ /* 0x000fc800078e0212 */
[----:B------:R-:W-:-:S05]  /*1a80*/  VIADD R11, R17, 0xffffffff ;  /* 0xffffffff110b7836 */ /* 0x000fca0000000000 */
[----:B------:R-:W-:-:S13]  /*1a90*/  ISETP.GE.U32.AND P0, PT, R11, 0xfe, PT ;  /* 0x000000fe0b00780c */ /* 0x000fda0003f06070 */
[----:B------:R-:W-:Y:S05]  /*1aa0*/  @!P0 BRA `(.L_x_94) ;  /* 0x0000000000808947 */ /* 0x000fea0003800000 */
[----:B------:R-:W-:-:S13]  /*1ab0*/  ISETP.GT.AND P0, PT, R17, 0xfe, PT ;  /* 0x000000fe1100780c */ /* 0x000fda0003f04270 */
[----:B------:R-:W-:Y:S05]  /*1ac0*/  @P0 BRA `(.L_x_95) ;  /* 0x00000000006c0947 */ /* 0x000fea0003800000 */
[----:B------:R-:W-:-:S13]  /*1ad0*/  ISETP.GE.AND P0, PT, R17, 0x1, PT ;  /* 0x000000011100780c */ /* 0x000fda0003f06270 */
[----:B------:R-:W-:Y:S05]  /*1ae0*/  @P0 BRA `(.L_x_96) ;  /* 0x0000000000740947 */ /* 0x000fea0003800000 */
[----:B------:R-:W-:Y:S02]  /*1af0*/  ISETP.GE.AND P0, PT, R17, -0x18, PT ;  /* 0xffffffe81100780c */ /* 0x000fe40003f06270 */
[----:B------:R-:W-:-:S11]  /*1b00*/  LOP3.LUT R3, R3, 0x80000000, RZ, 0xc0, !PT ;  /* 0x8000000003037812 */ /* 0x000fd600078ec0ff */
[----:B------:R-:W-:Y:S05]  /*1b10*/  @!P0 BRA `(.L_x_96) ;  /* 0x0000000000688947 */ /* 0x000fea0003800000 */
[CCC-:B------:R-:W-:Y:S01]  /*1b20*/  FFMA.RZ R11, R16.reuse, R20.reuse, R15.reuse ;  /* 0x00000014100b7223 */ /* 0x1c0fe2000000c00f */
[C---:B------:R-:W-:Y:S01]  /*1b30*/  VIADD R18, R17.reuse, 0x20 ;  /* 0x0000002011127836 */ /* 0x040fe20000000000 */
[C---:B------:R-:W-:Y:S02]  /*1b40*/  ISETP.NE.AND P4, PT, R17.reuse, RZ, PT ;  /* 0x000000ff1100720c */ /* 0x040fe40003f85270 */
[----:B------:R-:W-:Y:S02]  /*1b50*/  ISETP.NE.AND P1, PT, R17, RZ, PT ;  /* 0x000000ff1100720c */ /* 0x000fe40003f25270 */
[----:B------:R-:W-:Y:S01]  /*1b60*/  LOP3.LUT R13, R11, 0x7fffff, RZ, 0xc0, !PT ;  /* 0x007fffff0b0d7812 */ /* 0x000fe200078ec0ff */
[CCC-:B------:R-:W-:Y:S01]  /*1b70*/  FFMA.RP R11, R16.reuse, R20.reuse, R15.reuse ;  /* 0x00000014100b7223 */ /* 0x1c0fe2000000800f */
[----:B------:R-:W-:Y:S01]  /*1b80*/  FFMA.RM R16, R16, R20, R15 ;  /* 0x0000001410107223 */ /* 0x000fe2000000400f */
[----:B------:R-:W-:Y:S01]  /*1b90*/  IMAD.MOV R15, RZ, RZ, -R17 ;  /* 0x000000ffff0f7224 */ /* 0x000fe200078e0a11 */
[----:B------:R-:W-:-:S03]  /*1ba0*/  LOP3.LUT R13, R13, 0x800000, RZ, 0xfc, !PT ;  /* 0x008000000d0d7812 */ /* 0x000fc600078efcff */
[----:B------:R-:W-:Y:S02]  /*1bb0*/  FSETP.NEU.FTZ.AND P0, PT, R11, R16, PT ;  /* 0x000000100b00720b */ /* 0x000fe40003f1d000 */
[----:B------:R-:W-:Y:S02]  /*1bc0*/  SHF.L.U32 R18, R13, R18, RZ ;  /* 0x000000120d127219 */ /* 0x000fe400000006ff */
[----:B------:R-:W-:Y:S02]  /*1bd0*/  SEL R16, R15, RZ, P4 ;  /* 0x000000ff0f107207 */ /* 0x000fe40002000000 */
[----:B------:R-:W-:Y:S02]  /*1be0*/  ISETP.NE.AND P1, PT, R18, RZ, P1 ;  /* 0x000000ff1200720c */ /* 0x000fe40000f25270 */
[----:B------:R-:W-:Y:S02]  /*1bf0*/  SHF.R.U32.HI R16, RZ, R16, R13 ;  /* 0x00000010ff107219 */ /* 0x000fe4000001160d */
[----:B------:R-:W-:-:S02]  /*1c00*/  PLOP3.LUT P0, PT, P0, P1, PT, 0xf8, 0x8f ;  /* 0x00000000008f781c */ /* 0x000fc40000703f70 */
[----:B------:R-:W-:Y:S02]  /*1c10*/  SHF.R.U32.HI R18, RZ, 0x1, R16 ;  /* 0x00000001ff127819 */ /* 0x000fe40000011610 */
[----:B------:R-:W-:-:S04]  /*1c20*/  SEL R11, RZ, 0x1, !P0 ;  /* 0x00000001ff0b7807 */ /* 0x000fc80004000000 */
[----:B------:R-:W-:-:S04]  /*1c30*/  LOP3.LUT R11, R11, 0x1, R18, 0xf8, !PT ;  /* 0x000000010b0b7812 */ /* 0x000fc800078ef812 */
[----:B------:R-:W-:-:S05]  /*1c40*/  LOP3.LUT R11, R11, R16, RZ, 0xc0, !PT ;  /* 0x000000100b0b7212 */ /* 0x000fca00078ec0ff */
[----:B------:R-:W-:-:S05]  /*1c50*/  IMAD.IADD R18, R18, 0x1, R11 ;  /* 0x0000000112127824 */ /* 0x000fca00078e020b */
[----:B------:R-:W-:Y:S01]  /*1c60*/  LOP3.LUT R3, R18, R3, RZ, 0xfc, !PT ;  /* 0x0000000312037212 */ /* 0x000fe200078efcff */
[----:B------:R-:W-:Y:S06]  /*1c70*/  BRA `(.L_x_96) ;  /* 0x0000000000107947 */ /* 0x000fec0003800000 */
.L_x_95:
[----:B------:R-:W-:-:S04]  /*1c80*/  LOP3.LUT R3, R3, 0x80000000, RZ, 0xc0, !PT ;  /* 0x8000000003037812 */ /* 0x000fc800078ec0ff */
[----:B------:R-:W-:Y:S01]  /*1c90*/  LOP3.LUT R3, R3, 0x7f800000, RZ, 0xfc, !PT ;  /* 0x7f80000003037812 */ /* 0x000fe200078efcff */
[----:B------:R-:W-:Y:S06]  /*1ca0*/  BRA `(.L_x_96) ;  /* 0x0000000000047947 */ /* 0x000fec0003800000 */
.L_x_94:
[----:B------:R-:W-:-:S07]  /*1cb0*/  IMAD R3, R18, 0x800000, R3 ;  /* 0x0080000012037824 */ /* 0x000fce00078e0203 */
.L_x_96:
[----:B------:R-:W-:Y:S05]  /*1cc0*/  BSYNC.RECONVERGENT B2 ;  /* 0x0000000000027941 */ /* 0x000fea0003800200 */
.L_x_93:
[----:B------:R-:W-:Y:S05]  /*1cd0*/  BRA `(.L_x_97) ;  /* 0x0000000000207947 */ /* 0x000fea0003800000 */
.L_x_92:
[----:B------:R-:W-:-:S04]  /*1ce0*/  LOP3.LUT R3, R16, 0x80000000, R3, 0x48, !PT ;  /* 0x8000000010037812 */ /* 0x000fc800078e4803 */
[----:B------:R-:W-:Y:S01]  /*1cf0*/  LOP3.LUT R3, R3, 0x7f800000, RZ, 0xfc, !PT ;  /* 0x7f80000003037812 */ /* 0x000fe200078efcff */
[----:B------:R-:W-:Y:S06]  /*1d00*/  BRA `(.L_x_97) ;  /* 0x0000000000147947 */ /* 0x000fec0003800000 */
.L_x_91:
[----:B------:R-:W-:Y:S01]  /*1d10*/  LOP3.LUT R3, R16, 0x80000000, R3, 0x48, !PT ;  /* 0x8000000010037812 */ /* 0x000fe200078e4803 */
[----:B------:R-:W-:Y:S06]  /*1d20*/  BRA `(.L_x_97) ;  /* 0x00000000000c7947 */ /* 0x000fec0003800000 */
.L_x_90:
[----:B------:R-:W0:Y:S01]  /*1d30*/  MUFU.RSQ R3, -QNAN ;  /* 0xffc0000000037908 */ /* 0x000e220000001400 */
[----:B------:R-:W-:Y:S05]  /*1d40*/  BRA `(.L_x_97) ;  /* 0x0000000000047947 */ /* 0x000fea0003800000 */
.L_x_89:
[----:B------:R-:W-:-:S07]  /*1d50*/  FADD.FTZ R3, R3, R4 ;  /* 0x0000000403037221 */ /* 0x000fce0000010000 */
.L_x_97:
[----:B------:R-:W-:Y:S05]  /*1d60*/  BSYNC.RECONVERGENT B1 ;  /* 0x0000000000017941 */ /* 0x000fea0003800200 */
.L_x_87:
[----:B------:R-:W-:-:S04]  /*1d70*/  IMAD.MOV.U32 R15, RZ, RZ, 0x0 ;  /* 0x00000000ff0f7424 */ /* 0x000fc800078e00ff */
[----:B0-----:R-:W-:Y:S05]  /*1d80*/  RET.REL.NODEC R14 `(sobelAndSuppression) ;  /* 0xffffffe00e9c7950 */ /* 0x001fea0003c3ffff */
.L_x_98:
        /* <DEDUP_REMOVED lines=15> */
.L_x_100:


//--------------------- .nv.global.init           --------------------------
	.section	.nv.global.init,"aw",@progbits
.nv.global.init:
	.type		$str,@object
	.size		$str,(.L_0 - $str)
$str:
        /*0000*/ 	.byte	0x4d, 0x61, 0x67, 0x6e, 0x69, 0x74, 0x75, 0x64, 0x65, 0x3d, 0x25, 0x64, 0x20, 0x78, 0x3d, 0x25
        /*0010*/ 	.byte	0x66, 0x20, 0x61, 0x6e, 0x67, 0x6c, 0x65, 0x3d, 0x25, 0x66, 0x0a, 0x00
.L_0:


//--------------------- .nv.shared.nonMaximalSupression --------------------------
	.section	.nv.shared.nonMaximalSupression,"aw",@nobits
	.sectionflags	@""
	.align	4
.nv.shared.nonMaximalSupression:
	.zero		9728


//--------------------- .nv.shared.reserved.0     --------------------------
	.section	.nv.shared.reserved.0,"aw",@nobits
	.weak		__nv_reservedSMEM_offset_0_alias
	.size		__nv_reservedSMEM_offset_0_alias, 0, 64
	.other		__nv_reservedSMEM_offset_0_alias,@"STO_CUDA_RESERVED_SHARED STV_DEFAULT"
__nv_reservedSMEM_offset_0_alias:
	.zero		0
	.zero		64


//--------------------- .nv.shared.sobelAndSuppression --------------------------
	.section	.nv.shared.sobelAndSuppression,"aw",@nobits
	.sectionflags	@""
	.align	4
.nv.shared.sobelAndSuppression:
	.zero		9728


//--------------------- .nv.constant0.nonMaximalSupression --------------------------
	.section	.nv.constant0.nonMaximalSupression,"a",@progbits
	.sectionflags	@""
	.align	4
.nv.constant0.nonMaximalSupression:
	.zero		920


//--------------------- .nv.constant0.sobelAndSuppression --------------------------
	.section	.nv.constant0.sobelAndSuppression,"a",@progbits
	.sectionflags	@""
	.align	4
.nv.constant0.sobelAndSuppression:
	.zero		920


//--------------------- SYMBOLS --------------------------

	.type		.nv.reservedSmem.offset0,@object
	.size		.nv.reservedSmem.offset0,0x4
	.type		.nv.reservedSmem.cap,@object
	.size		.nv.reservedSmem.cap,0x4
	.type		vprintf,@function
